//
// Generated by NVIDIA NVVM Compiler
//
// Compiler Build ID: CL-36424714
// Cuda compilation tools, release 13.0, V13.0.88
// Based on NVVM 20.0.0
//

.version 9.0
.target sm_100
.address_size 64

	// .globl	_Z4initjP17curandStateXORWOW
.func  (.param .b64 func_retval0) __internal_accurate_pow
(
	.param .b64 __internal_accurate_pow_param_0,
	.param .b64 __internal_accurate_pow_param_1
)
;
.global .align 4 .b8 precalc_xorwow_matrix[102400];
.global .align 4 .b8 precalc_xorwow_offset_matrix[102400];
.global .align 4 .b8 mrg32k3aM1[2304];
.global .align 4 .b8 mrg32k3aM2[2304];
.global .align 4 .b8 mrg32k3aM1SubSeq[2016];
.global .align 4 .b8 mrg32k3aM2SubSeq[2016];
.global .align 4 .b8 mrg32k3aM1Seq[2304];
.global .align 4 .b8 mrg32k3aM2Seq[2304];
.const .align 8 .b8 __cr_lgamma_table[72];
// _ZZ10sample_tauP17curandStateXORWOWPdS1_S1_E11local_array has been demoted
// _ZZ10sample_tauP17curandStateXORWOWPdS1_S1_E7d_tau_X has been demoted
// _ZZ10sample_tauP17curandStateXORWOWPdS1_S1_E4flag has been demoted

.visible .entry _Z4initjP17curandStateXORWOW(
	.param .u32 _Z4initjP17curandStateXORWOW_param_0,
	.param .u64 .ptr .align 1 _Z4initjP17curandStateXORWOW_param_1
)
{
	.reg .pred 	%p<24>;
	.reg .b32 	%r<409>;
	.reg .b64 	%rd<18>;

	ld.param.u32 	%r182, [_Z4initjP17curandStateXORWOW_param_0];
	ld.param.u64 	%rd8, [_Z4initjP17curandStateXORWOW_param_1];
	cvta.to.global.u64 	%rd9, %rd8;
	mov.u32 	%r183, %tid.x;
	mov.u32 	%r184, %ntid.x;
	mov.u32 	%r185, %ctaid.x;
	mad.lo.s32 	%r186, %r184, %r185, %r183;
	cvt.s64.s32 	%rd17, %r186;
	mul.wide.s32 	%rd10, %r186, 48;
	add.s64 	%rd2, %rd9, %rd10;
	xor.b32  	%r187, %r182, -1429050551;
	mul.lo.s32 	%r188, %r187, 1099087573;
	add.s32 	%r189, %r188, -638133224;
	add.s32 	%r190, %r188, 123456789;
	st.global.v2.u32 	[%rd2], {%r189, %r190};
	xor.b32  	%r191, %r188, 362436069;
	mov.b32 	%r192, -123459836;
	st.global.v2.u32 	[%rd2+8], {%r191, %r192};
	add.s32 	%r193, %r188, 5783321;
	mov.b32 	%r194, -589760388;
	st.global.v2.u32 	[%rd2+16], {%r194, %r193};
	setp.eq.s32 	%p1, %r186, 0;
	@%p1 bra 	$L__BB0_42;
	mov.b32 	%r315, 0;
	mov.u64 	%rd12, precalc_xorwow_matrix;
$L__BB0_2:
	and.b64  	%rd4, %rd17, 3;
	setp.eq.s64 	%p2, %rd4, 0;
	@%p2 bra 	$L__BB0_41;
	mul.wide.u32 	%rd11, %r315, 3200;
	add.s64 	%rd5, %rd12, %rd11;
	cvt.u32.u64 	%r2, %rd4;
	mov.b32 	%r316, 0;
$L__BB0_4:
	mov.b32 	%r329, 0;
	mov.u32 	%r330, %r329;
	mov.u32 	%r331, %r329;
	mov.u32 	%r332, %r329;
	mov.u32 	%r333, %r329;
	mov.u32 	%r322, %r329;
$L__BB0_5:
	mul.wide.u32 	%rd13, %r322, 4;
	add.s64 	%rd14, %rd2, %rd13;
	ld.global.u32 	%r10, [%rd14+4];
	shl.b32 	%r11, %r322, 5;
	mov.b32 	%r328, 0;
$L__BB0_6:
	.pragma "nounroll";
	shr.u32 	%r199, %r10, %r328;
	and.b32  	%r200, %r199, 1;
	setp.eq.b32 	%p3, %r200, 1;
	not.pred 	%p4, %p3;
	add.s32 	%r201, %r11, %r328;
	mul.lo.s32 	%r202, %r201, 5;
	mul.wide.u32 	%rd15, %r202, 4;
	add.s64 	%rd6, %rd5, %rd15;
	@%p4 bra 	$L__BB0_8;
	ld.global.u32 	%r203, [%rd6];
	xor.b32  	%r333, %r333, %r203;
	ld.global.u32 	%r204, [%rd6+4];
	xor.b32  	%r332, %r332, %r204;
	ld.global.u32 	%r205, [%rd6+8];
	xor.b32  	%r331, %r331, %r205;
	ld.global.u32 	%r206, [%rd6+12];
	xor.b32  	%r330, %r330, %r206;
	ld.global.u32 	%r207, [%rd6+16];
	xor.b32  	%r329, %r329, %r207;
$L__BB0_8:
	and.b32  	%r209, %r199, 2;
	setp.eq.s32 	%p5, %r209, 0;
	@%p5 bra 	$L__BB0_10;
	ld.global.u32 	%r210, [%rd6+20];
	xor.b32  	%r333, %r333, %r210;
	ld.global.u32 	%r211, [%rd6+24];
	xor.b32  	%r332, %r332, %r211;
	ld.global.u32 	%r212, [%rd6+28];
	xor.b32  	%r331, %r331, %r212;
	ld.global.u32 	%r213, [%rd6+32];
	xor.b32  	%r330, %r330, %r213;
	ld.global.u32 	%r214, [%rd6+36];
	xor.b32  	%r329, %r329, %r214;
$L__BB0_10:
	and.b32  	%r216, %r199, 4;
	setp.eq.s32 	%p6, %r216, 0;
	@%p6 bra 	$L__BB0_12;
	ld.global.u32 	%r217, [%rd6+40];
	xor.b32  	%r333, %r333, %r217;
	ld.global.u32 	%r218, [%rd6+44];
	xor.b32  	%r332, %r332, %r218;
	ld.global.u32 	%r219, [%rd6+48];
	xor.b32  	%r331, %r331, %r219;
	ld.global.u32 	%r220, [%rd6+52];
	xor.b32  	%r330, %r330, %r220;
	ld.global.u32 	%r221, [%rd6+56];
	xor.b32  	%r329, %r329, %r221;
$L__BB0_12:
	and.b32  	%r223, %r199, 8;
	setp.eq.s32 	%p7, %r223, 0;
	@%p7 bra 	$L__BB0_14;
	ld.global.u32 	%r224, [%rd6+60];
	xor.b32  	%r333, %r333, %r224;
	ld.global.u32 	%r225, [%rd6+64];
	xor.b32  	%r332, %r332, %r225;
	ld.global.u32 	%r226, [%rd6+68];
	xor.b32  	%r331, %r331, %r226;
	ld.global.u32 	%r227, [%rd6+72];
	xor.b32  	%r330, %r330, %r227;
	ld.global.u32 	%r228, [%rd6+76];
	xor.b32  	%r329, %r329, %r228;
$L__BB0_14:
	and.b32  	%r230, %r199, 16;
	setp.eq.s32 	%p8, %r230, 0;
	@%p8 bra 	$L__BB0_16;
	ld.global.u32 	%r231, [%rd6+80];
	xor.b32  	%r333, %r333, %r231;
	ld.global.u32 	%r232, [%rd6+84];
	xor.b32  	%r332, %r332, %r232;
	ld.global.u32 	%r233, [%rd6+88];
	xor.b32  	%r331, %r331, %r233;
	ld.global.u32 	%r234, [%rd6+92];
	xor.b32  	%r330, %r330, %r234;
	ld.global.u32 	%r235, [%rd6+96];
	xor.b32  	%r329, %r329, %r235;
$L__BB0_16:
	and.b32  	%r237, %r199, 32;
	setp.eq.s32 	%p9, %r237, 0;
	@%p9 bra 	$L__BB0_18;
	ld.global.u32 	%r238, [%rd6+100];
	xor.b32  	%r333, %r333, %r238;
	ld.global.u32 	%r239, [%rd6+104];
	xor.b32  	%r332, %r332, %r239;
	ld.global.u32 	%r240, [%rd6+108];
	xor.b32  	%r331, %r331, %r240;
	ld.global.u32 	%r241, [%rd6+112];
	xor.b32  	%r330, %r330, %r241;
	ld.global.u32 	%r242, [%rd6+116];
	xor.b32  	%r329, %r329, %r242;
$L__BB0_18:
	and.b32  	%r244, %r199, 64;
	setp.eq.s32 	%p10, %r244, 0;
	@%p10 bra 	$L__BB0_20;
	ld.global.u32 	%r245, [%rd6+120];
	xor.b32  	%r333, %r333, %r245;
	ld.global.u32 	%r246, [%rd6+124];
	xor.b32  	%r332, %r332, %r246;
	ld.global.u32 	%r247, [%rd6+128];
	xor.b32  	%r331, %r331, %r247;
	ld.global.u32 	%r248, [%rd6+132];
	xor.b32  	%r330, %r330, %r248;
	ld.global.u32 	%r249, [%rd6+136];
	xor.b32  	%r329, %r329, %r249;
$L__BB0_20:
	and.b32  	%r251, %r199, 128;
	setp.eq.s32 	%p11, %r251, 0;
	@%p11 bra 	$L__BB0_22;
	ld.global.u32 	%r252, [%rd6+140];
	xor.b32  	%r333, %r333, %r252;
	ld.global.u32 	%r253, [%rd6+144];
	xor.b32  	%r332, %r332, %r253;
	ld.global.u32 	%r254, [%rd6+148];
	xor.b32  	%r331, %r331, %r254;
	ld.global.u32 	%r255, [%rd6+152];
	xor.b32  	%r330, %r330, %r255;
	ld.global.u32 	%r256, [%rd6+156];
	xor.b32  	%r329, %r329, %r256;
$L__BB0_22:
	and.b32  	%r258, %r199, 256;
	setp.eq.s32 	%p12, %r258, 0;
	@%p12 bra 	$L__BB0_24;
	ld.global.u32 	%r259, [%rd6+160];
	xor.b32  	%r333, %r333, %r259;
	ld.global.u32 	%r260, [%rd6+164];
	xor.b32  	%r332, %r332, %r260;
	ld.global.u32 	%r261, [%rd6+168];
	xor.b32  	%r331, %r331, %r261;
	ld.global.u32 	%r262, [%rd6+172];
	xor.b32  	%r330, %r330, %r262;
	ld.global.u32 	%r263, [%rd6+176];
	xor.b32  	%r329, %r329, %r263;
$L__BB0_24:
	and.b32  	%r265, %r199, 512;
	setp.eq.s32 	%p13, %r265, 0;
	@%p13 bra 	$L__BB0_26;
	ld.global.u32 	%r266, [%rd6+180];
	xor.b32  	%r333, %r333, %r266;
	ld.global.u32 	%r267, [%rd6+184];
	xor.b32  	%r332, %r332, %r267;
	ld.global.u32 	%r268, [%rd6+188];
	xor.b32  	%r331, %r331, %r268;
	ld.global.u32 	%r269, [%rd6+192];
	xor.b32  	%r330, %r330, %r269;
	ld.global.u32 	%r270, [%rd6+196];
	xor.b32  	%r329, %r329, %r270;
$L__BB0_26:
	and.b32  	%r272, %r199, 1024;
	setp.eq.s32 	%p14, %r272, 0;
	@%p14 bra 	$L__BB0_28;
	ld.global.u32 	%r273, [%rd6+200];
	xor.b32  	%r333, %r333, %r273;
	ld.global.u32 	%r274, [%rd6+204];
	xor.b32  	%r332, %r332, %r274;
	ld.global.u32 	%r275, [%rd6+208];
	xor.b32  	%r331, %r331, %r275;
	ld.global.u32 	%r276, [%rd6+212];
	xor.b32  	%r330, %r330, %r276;
	ld.global.u32 	%r277, [%rd6+216];
	xor.b32  	%r329, %r329, %r277;
$L__BB0_28:
	and.b32  	%r279, %r199, 2048;
	setp.eq.s32 	%p15, %r279, 0;
	@%p15 bra 	$L__BB0_30;
	ld.global.u32 	%r280, [%rd6+220];
	xor.b32  	%r333, %r333, %r280;
	ld.global.u32 	%r281, [%rd6+224];
	xor.b32  	%r332, %r332, %r281;
	ld.global.u32 	%r282, [%rd6+228];
	xor.b32  	%r331, %r331, %r282;
	ld.global.u32 	%r283, [%rd6+232];
	xor.b32  	%r330, %r330, %r283;
	ld.global.u32 	%r284, [%rd6+236];
	xor.b32  	%r329, %r329, %r284;
$L__BB0_30:
	and.b32  	%r286, %r199, 4096;
	setp.eq.s32 	%p16, %r286, 0;
	@%p16 bra 	$L__BB0_32;
	ld.global.u32 	%r287, [%rd6+240];
	xor.b32  	%r333, %r333, %r287;
	ld.global.u32 	%r288, [%rd6+244];
	xor.b32  	%r332, %r332, %r288;
	ld.global.u32 	%r289, [%rd6+248];
	xor.b32  	%r331, %r331, %r289;
	ld.global.u32 	%r290, [%rd6+252];
	xor.b32  	%r330, %r330, %r290;
	ld.global.u32 	%r291, [%rd6+256];
	xor.b32  	%r329, %r329, %r291;
$L__BB0_32:
	and.b32  	%r293, %r199, 8192;
	setp.eq.s32 	%p17, %r293, 0;
	@%p17 bra 	$L__BB0_34;
	ld.global.u32 	%r294, [%rd6+260];
	xor.b32  	%r333, %r333, %r294;
	ld.global.u32 	%r295, [%rd6+264];
	xor.b32  	%r332, %r332, %r295;
	ld.global.u32 	%r296, [%rd6+268];
	xor.b32  	%r331, %r331, %r296;
	ld.global.u32 	%r297, [%rd6+272];
	xor.b32  	%r330, %r330, %r297;
	ld.global.u32 	%r298, [%rd6+276];
	xor.b32  	%r329, %r329, %r298;
$L__BB0_34:
	and.b32  	%r300, %r199, 16384;
	setp.eq.s32 	%p18, %r300, 0;
	@%p18 bra 	$L__BB0_36;
	ld.global.u32 	%r301, [%rd6+280];
	xor.b32  	%r333, %r333, %r301;
	ld.global.u32 	%r302, [%rd6+284];
	xor.b32  	%r332, %r332, %r302;
	ld.global.u32 	%r303, [%rd6+288];
	xor.b32  	%r331, %r331, %r303;
	ld.global.u32 	%r304, [%rd6+292];
	xor.b32  	%r330, %r330, %r304;
	ld.global.u32 	%r305, [%rd6+296];
	xor.b32  	%r329, %r329, %r305;
$L__BB0_36:
	and.b32  	%r307, %r199, 32768;
	setp.eq.s32 	%p19, %r307, 0;
	@%p19 bra 	$L__BB0_38;
	ld.global.u32 	%r308, [%rd6+300];
	xor.b32  	%r333, %r333, %r308;
	ld.global.u32 	%r309, [%rd6+304];
	xor.b32  	%r332, %r332, %r309;
	ld.global.u32 	%r310, [%rd6+308];
	xor.b32  	%r331, %r331, %r310;
	ld.global.u32 	%r311, [%rd6+312];
	xor.b32  	%r330, %r330, %r311;
	ld.global.u32 	%r312, [%rd6+316];
	xor.b32  	%r329, %r329, %r312;
$L__BB0_38:
	add.s32 	%r328, %r328, 16;
	setp.ne.s32 	%p20, %r328, 32;
	@%p20 bra 	$L__BB0_6;
	mad.lo.s32 	%r313, %r322, -31, %r11;
	add.s32 	%r322, %r313, 1;
	setp.ne.s32 	%p21, %r322, 5;
	@%p21 bra 	$L__BB0_5;
	st.global.u32 	[%rd2+4], %r333;
	st.global.u32 	[%rd2+8], %r332;
	st.global.u32 	[%rd2+12], %r331;
	st.global.u32 	[%rd2+16], %r330;
	st.global.u32 	[%rd2+20], %r329;
	add.s32 	%r316, %r316, 1;
	setp.lt.u32 	%p22, %r316, %r2;
	@%p22 bra 	$L__BB0_4;
$L__BB0_41:
	shr.u64 	%rd7, %rd17, 2;
	add.s32 	%r315, %r315, 1;
	setp.gt.u64 	%p23, %rd17, 3;
	mov.u64 	%rd17, %rd7;
	@%p23 bra 	$L__BB0_2;
$L__BB0_42:
	mov.b32 	%r314, 0;
	st.global.v2.u32 	[%rd2+24], {%r314, %r314};
	st.global.u32 	[%rd2+32], %r314;
	mov.b64 	%rd16, 0;
	st.global.u64 	[%rd2+40], %rd16;
	ret;

}
	// .globl	_Z8sample_zP17curandStateXORWOWPiPdS2_
.visible .entry _Z8sample_zP17curandStateXORWOWPiPdS2_(
	.param .u64 .ptr .align 1 _Z8sample_zP17curandStateXORWOWPiPdS2__param_0,
	.param .u64 .ptr .align 1 _Z8sample_zP17curandStateXORWOWPiPdS2__param_1,
	.param .u64 .ptr .align 1 _Z8sample_zP17curandStateXORWOWPiPdS2__param_2,
	.param .u64 .ptr .align 1 _Z8sample_zP17curandStateXORWOWPiPdS2__param_3
)
{
	.reg .pred 	%p<71>;
	.reg .b32 	%r<554>;
	.reg .b32 	%f<3>;
	.reg .b64 	%rd<67>;
	.reg .b64 	%fd<535>;

	ld.param.u64 	%rd9, [_Z8sample_zP17curandStateXORWOWPiPdS2__param_0];
	ld.param.u64 	%rd10, [_Z8sample_zP17curandStateXORWOWPiPdS2__param_1];
	ld.param.u64 	%rd11, [_Z8sample_zP17curandStateXORWOWPiPdS2__param_2];
	ld.param.u64 	%rd8, [_Z8sample_zP17curandStateXORWOWPiPdS2__param_3];
	cvta.to.global.u64 	%rd1, %rd9;
	cvta.to.global.u64 	%rd12, %rd11;
	cvta.to.global.u64 	%rd13, %rd10;
	mov.u32 	%r94, %tid.x;
	mov.u32 	%r95, %ntid.x;
	mov.u32 	%r96, %ctaid.x;
	mad.lo.s32 	%r1, %r95, %r96, %r94;
	mul.wide.s32 	%rd14, %r1, 4;
	add.s64 	%rd15, %rd13, %rd14;
	ld.global.u32 	%r97, [%rd15];
	shl.b32 	%r98, %r97, 1;
	add.s32 	%r99, %r98, -1;
	mul.wide.s32 	%rd16, %r1, 8;
	add.s64 	%rd17, %rd12, %rd16;
	ld.global.f64 	%fd138, [%rd17];
	cvt.rn.f64.s32 	%fd1, %r99;
	mul.f64 	%fd2, %fd138, %fd1;
	neg.f64 	%fd3, %fd2;
	setp.ltu.f64 	%p1, %fd2, 0d0000000000000000;
	@%p1 bra 	$L__BB1_28;
	mul.wide.s32 	%rd18, %r1, 48;
	add.s64 	%rd2, %rd1, %rd18;
	ld.global.u32 	%r100, [%rd2+28];
	setp.eq.s32 	%p2, %r100, 1;
	@%p2 bra 	$L__BB1_12;
	ld.global.v2.u32 	{%r102, %r103}, [%rd2];
	shr.u32 	%r104, %r103, 2;
	xor.b32  	%r105, %r104, %r103;
	ld.global.v2.u32 	{%r106, %r107}, [%rd2+8];
	ld.global.v2.u32 	{%r108, %r109}, [%rd2+16];
	shl.b32 	%r110, %r109, 4;
	shl.b32 	%r111, %r105, 1;
	xor.b32  	%r112, %r111, %r110;
	xor.b32  	%r113, %r112, %r105;
	xor.b32  	%r114, %r113, %r109;
	add.s32 	%r115, %r102, %r114;
	add.s32 	%r116, %r115, 362437;
	shr.u32 	%r117, %r106, 2;
	xor.b32  	%r118, %r117, %r106;
	shl.b32 	%r119, %r114, 4;
	shl.b32 	%r120, %r118, 1;
	xor.b32  	%r121, %r120, %r119;
	xor.b32  	%r122, %r121, %r118;
	xor.b32  	%r123, %r122, %r114;
	add.s32 	%r124, %r102, %r123;
	add.s32 	%r125, %r124, 724874;
	shr.u32 	%r126, %r107, 2;
	xor.b32  	%r127, %r126, %r107;
	shl.b32 	%r128, %r123, 4;
	shl.b32 	%r129, %r127, 1;
	xor.b32  	%r130, %r129, %r128;
	xor.b32  	%r131, %r130, %r127;
	xor.b32  	%r132, %r131, %r123;
	add.s32 	%r133, %r102, %r132;
	add.s32 	%r134, %r133, 1087311;
	shr.u32 	%r135, %r108, 2;
	xor.b32  	%r136, %r135, %r108;
	st.global.v2.u32 	[%rd2+8], {%r114, %r123};
	shl.b32 	%r137, %r132, 4;
	shl.b32 	%r138, %r136, 1;
	xor.b32  	%r139, %r138, %r137;
	xor.b32  	%r140, %r139, %r136;
	xor.b32  	%r141, %r140, %r132;
	st.global.v2.u32 	[%rd2+16], {%r132, %r141};
	add.s32 	%r142, %r102, 1449748;
	st.global.v2.u32 	[%rd2], {%r142, %r109};
	add.s32 	%r143, %r141, %r142;
	cvt.u64.u32 	%rd19, %r116;
	mul.wide.u32 	%rd20, %r125, 2097152;
	xor.b64  	%rd21, %rd20, %rd19;
	cvt.rn.f64.u64 	%fd139, %rd21;
	fma.rn.f64 	%fd494, %fd139, 0d3CA0000000000000, 0d3C90000000000000;
	cvt.u64.u32 	%rd22, %r134;
	mul.wide.u32 	%rd23, %r143, 2097152;
	xor.b64  	%rd24, %rd23, %rd22;
	cvt.rn.f64.u64 	%fd140, %rd24;
	fma.rn.f64 	%fd5, %fd140, 0d3CB0000000000000, 0d3CA0000000000000;
	{
	.reg .b32 %temp; 
	mov.b64 	{%temp, %r518}, %fd494;
	}
	{
	.reg .b32 %temp; 
	mov.b64 	{%r519, %temp}, %fd494;
	}
	setp.gt.s32 	%p3, %r518, 1048575;
	mov.b32 	%r520, -1023;
	@%p3 bra 	$L__BB1_4;
	mul.f64 	%fd494, %fd494, 0d4350000000000000;
	{
	.reg .b32 %temp; 
	mov.b64 	{%temp, %r518}, %fd494;
	}
	{
	.reg .b32 %temp; 
	mov.b64 	{%r519, %temp}, %fd494;
	}
	mov.b32 	%r520, -1077;
$L__BB1_4:
	add.s32 	%r145, %r518, -1;
	setp.gt.u32 	%p4, %r145, 2146435070;
	@%p4 bra 	$L__BB1_8;
	shr.u32 	%r148, %r518, 20;
	add.s32 	%r521, %r520, %r148;
	and.b32  	%r149, %r518, 1048575;
	or.b32  	%r150, %r149, 1072693248;
	mov.b64 	%fd495, {%r519, %r150};
	setp.lt.u32 	%p6, %r150, 1073127583;
	@%p6 bra 	$L__BB1_7;
	{
	.reg .b32 %temp; 
	mov.b64 	{%r151, %temp}, %fd495;
	}
	{
	.reg .b32 %temp; 
	mov.b64 	{%temp, %r152}, %fd495;
	}
	add.s32 	%r153, %r152, -1048576;
	mov.b64 	%fd495, {%r151, %r153};
	add.s32 	%r521, %r521, 1;
$L__BB1_7:
	add.f64 	%fd142, %fd495, 0dBFF0000000000000;
	add.f64 	%fd143, %fd495, 0d3FF0000000000000;
	rcp.approx.ftz.f64 	%fd144, %fd143;
	neg.f64 	%fd145, %fd143;
	fma.rn.f64 	%fd146, %fd145, %fd144, 0d3FF0000000000000;
	fma.rn.f64 	%fd147, %fd146, %fd146, %fd146;
	fma.rn.f64 	%fd148, %fd147, %fd144, %fd144;
	mul.f64 	%fd149, %fd142, %fd148;
	fma.rn.f64 	%fd150, %fd142, %fd148, %fd149;
	mul.f64 	%fd151, %fd150, %fd150;
	fma.rn.f64 	%fd152, %fd151, 0d3EB1380B3AE80F1E, 0d3ED0EE258B7A8B04;
	fma.rn.f64 	%fd153, %fd152, %fd151, 0d3EF3B2669F02676F;
	fma.rn.f64 	%fd154, %fd153, %fd151, 0d3F1745CBA9AB0956;
	fma.rn.f64 	%fd155, %fd154, %fd151, 0d3F3C71C72D1B5154;
	fma.rn.f64 	%fd156, %fd155, %fd151, 0d3F624924923BE72D;
	fma.rn.f64 	%fd157, %fd156, %fd151, 0d3F8999999999A3C4;
	fma.rn.f64 	%fd158, %fd157, %fd151, 0d3FB5555555555554;
	sub.f64 	%fd159, %fd142, %fd150;
	add.f64 	%fd160, %fd159, %fd159;
	neg.f64 	%fd161, %fd150;
	fma.rn.f64 	%fd162, %fd161, %fd142, %fd160;
	mul.f64 	%fd163, %fd148, %fd162;
	mul.f64 	%fd164, %fd151, %fd158;
	fma.rn.f64 	%fd165, %fd164, %fd150, %fd163;
	xor.b32  	%r154, %r521, -2147483648;
	mov.b32 	%r155, 1127219200;
	mov.b64 	%fd166, {%r154, %r155};
	mov.b32 	%r156, -2147483648;
	mov.b64 	%fd167, {%r156, %r155};
	sub.f64 	%fd168, %fd166, %fd167;
	fma.rn.f64 	%fd169, %fd168, 0d3FE62E42FEFA39EF, %fd150;
	fma.rn.f64 	%fd170, %fd168, 0dBFE62E42FEFA39EF, %fd169;
	sub.f64 	%fd171, %fd170, %fd150;
	sub.f64 	%fd172, %fd165, %fd171;
	fma.rn.f64 	%fd173, %fd168, 0d3C7ABC9E3B39803F, %fd172;
	add.f64 	%fd496, %fd169, %fd173;
	bra.uni 	$L__BB1_9;
$L__BB1_8:
	fma.rn.f64 	%fd141, %fd494, 0d7FF0000000000000, 0d7FF0000000000000;
	{
	.reg .b32 %temp; 
	mov.b64 	{%temp, %r146}, %fd494;
	}
	and.b32  	%r147, %r146, 2147483647;
	setp.eq.s32 	%p5, %r147, 0;
	selp.f64 	%fd496, 0dFFF0000000000000, %fd141, %p5;
$L__BB1_9:
	mul.f64 	%fd14, %fd496, 0dC000000000000000;
	{
	.reg .b32 %temp; 
	mov.b64 	{%temp, %r157}, %fd5;
	}
	shl.b32 	%r158, %r157, 1;
	setp.gt.u32 	%p7, %r158, -2038431744;
	mov.f64 	%fd174, 0d0000000000000000;
	mul.rn.f64 	%fd175, %fd5, %fd174;
	selp.f64 	%fd15, %fd175, %fd5, %p7;
	{
	.reg .b32 %temp; 
	mov.b64 	{%r159, %temp}, %fd15;
	}
	{
	.reg .b32 %temp; 
	mov.b64 	{%temp, %r160}, %fd15;
	}
	add.s32 	%r161, %r160, 1048576;
	mov.b64 	%fd176, {%r159, %r161};
	cvt.rni.f64.f64 	%fd177, %fd176;
	cvt.rzi.s64.f64 	%rd25, %fd177;
	cvt.u32.u64 	%r162, %rd25;
	fma.rn.f64 	%fd178, %fd177, 0dBFE0000000000000, %fd15;
	mul.f64 	%fd179, %fd178, 0d3CA1A62633145C07;
	fma.rn.f64 	%fd180, %fd178, 0d400921FB54442D18, %fd179;
	mul.rn.f64 	%fd181, %fd180, %fd180;
	fma.rn.f64 	%fd182, %fd181, 0dBDA8FF8320FD8164, 0d3E21EEA7C1EF8528;
	fma.rn.f64 	%fd183, %fd182, %fd181, 0dBE927E4F8E06E6D9;
	fma.rn.f64 	%fd184, %fd183, %fd181, 0d3EFA01A019DDBCE9;
	fma.rn.f64 	%fd185, %fd184, %fd181, 0dBF56C16C16C15D47;
	fma.rn.f64 	%fd186, %fd185, %fd181, 0d3FA5555555555551;
	fma.rn.f64 	%fd187, %fd186, %fd181, 0dBFE0000000000000;
	fma.rn.f64 	%fd188, %fd187, %fd181, 0d3FF0000000000000;
	fma.rn.f64 	%fd189, %fd181, 0d3DE5DB65F9785EBA, 0dBE5AE5F12CB0D246;
	fma.rn.f64 	%fd190, %fd189, %fd181, 0d3EC71DE369ACE392;
	fma.rn.f64 	%fd191, %fd190, %fd181, 0dBF2A01A019DB62A1;
	fma.rn.f64 	%fd192, %fd191, %fd181, 0d3F81111111110818;
	fma.rn.f64 	%fd193, %fd192, %fd181, 0dBFC5555555555554;
	fma.rn.f64 	%fd194, %fd193, %fd181, 0d0000000000000000;
	fma.rn.f64 	%fd195, %fd194, %fd180, %fd180;
	and.b64  	%rd26, %rd25, 1;
	setp.eq.b64 	%p8, %rd26, 1;
	{
	.reg .b32 %temp; 
	mov.b64 	{%temp, %r163}, %fd195;
	}
	{
	.reg .b32 %temp; 
	mov.b64 	{%r164, %temp}, %fd195;
	}
	xor.b32  	%r165, %r163, -2147483648;
	mov.b64 	%fd196, {%r164, %r165};
	selp.f64 	%fd497, %fd188, %fd195, %p8;
	selp.f64 	%fd498, %fd196, %fd188, %p8;
	and.b32  	%r166, %r162, 2;
	setp.eq.s32 	%p9, %r166, 0;
	@%p9 bra 	$L__BB1_11;
	{
	.reg .b32 %temp; 
	mov.b64 	{%temp, %r167}, %fd497;
	}
	{
	.reg .b32 %temp; 
	mov.b64 	{%r168, %temp}, %fd497;
	}
	xor.b32  	%r169, %r167, -2147483648;
	mov.b64 	%fd497, {%r168, %r169};
	{
	.reg .b32 %temp; 
	mov.b64 	{%temp, %r170}, %fd498;
	}
	{
	.reg .b32 %temp; 
	mov.b64 	{%r171, %temp}, %fd498;
	}
	xor.b32  	%r172, %r170, -2147483648;
	mov.b64 	%fd498, {%r171, %r172};
$L__BB1_11:
	sqrt.rn.f64 	%fd197, %fd14;
	mov.f64 	%fd198, 0d0000000000000000;
	add.rn.f64 	%fd199, %fd498, %fd198;
	cvt.rzi.f64.f64 	%fd200, %fd15;
	setp.eq.f64 	%p10, %fd15, %fd200;
	mul.rn.f64 	%fd201, %fd15, %fd198;
	selp.f64 	%fd202, %fd201, %fd497, %p10;
	mul.f64 	%fd534, %fd197, %fd202;
	mul.f64 	%fd507, %fd197, %fd199;
	st.global.f64 	[%rd2+40], %fd507;
	mov.b32 	%r523, 1;
	st.global.u32 	[%rd2+28], %r523;
	bra.uni 	$L__BB1_13;
$L__BB1_12:
	mov.b32 	%r523, 0;
	st.global.u32 	[%rd2+28], %r523;
	ld.global.f64 	%fd507, [%rd2+40];
	mov.f64 	%fd534, %fd507;
$L__BB1_13:
	setp.geu.f64 	%p11, %fd534, %fd3;
	@%p11 bra 	$L__BB1_27;
	mov.b32 	%r175, 1127219200;
	mov.b32 	%r176, -2147483648;
	mov.b64 	%fd27, {%r176, %r175};
$L__BB1_15:
	setp.eq.s32 	%p12, %r523, 1;
	mov.b32 	%r523, 0;
	mov.f64 	%fd534, %fd507;
	@%p12 bra 	$L__BB1_26;
	ld.global.v2.u32 	{%r179, %r180}, [%rd2];
	shr.u32 	%r181, %r180, 2;
	xor.b32  	%r182, %r181, %r180;
	ld.global.v2.u32 	{%r183, %r184}, [%rd2+8];
	ld.global.v2.u32 	{%r185, %r186}, [%rd2+16];
	shl.b32 	%r187, %r186, 4;
	shl.b32 	%r188, %r182, 1;
	xor.b32  	%r189, %r188, %r187;
	xor.b32  	%r190, %r189, %r182;
	xor.b32  	%r191, %r190, %r186;
	add.s32 	%r192, %r179, %r191;
	add.s32 	%r193, %r192, 362437;
	shr.u32 	%r194, %r183, 2;
	xor.b32  	%r195, %r194, %r183;
	shl.b32 	%r196, %r191, 4;
	shl.b32 	%r197, %r195, 1;
	xor.b32  	%r198, %r197, %r196;
	xor.b32  	%r199, %r198, %r195;
	xor.b32  	%r200, %r199, %r191;
	add.s32 	%r201, %r179, %r200;
	add.s32 	%r202, %r201, 724874;
	shr.u32 	%r203, %r184, 2;
	xor.b32  	%r204, %r203, %r184;
	shl.b32 	%r205, %r200, 4;
	shl.b32 	%r206, %r204, 1;
	xor.b32  	%r207, %r206, %r205;
	xor.b32  	%r208, %r207, %r204;
	xor.b32  	%r209, %r208, %r200;
	add.s32 	%r210, %r179, %r209;
	add.s32 	%r211, %r210, 1087311;
	shr.u32 	%r212, %r185, 2;
	xor.b32  	%r213, %r212, %r185;
	st.global.v2.u32 	[%rd2+8], {%r191, %r200};
	shl.b32 	%r214, %r209, 4;
	shl.b32 	%r215, %r213, 1;
	xor.b32  	%r216, %r215, %r214;
	xor.b32  	%r217, %r216, %r213;
	xor.b32  	%r218, %r217, %r209;
	st.global.v2.u32 	[%rd2+16], {%r209, %r218};
	add.s32 	%r219, %r179, 1449748;
	st.global.v2.u32 	[%rd2], {%r219, %r186};
	add.s32 	%r220, %r218, %r219;
	cvt.u64.u32 	%rd27, %r193;
	mul.wide.u32 	%rd28, %r202, 2097152;
	xor.b64  	%rd29, %rd28, %rd27;
	cvt.rn.f64.u64 	%fd203, %rd29;
	fma.rn.f64 	%fd502, %fd203, 0d3CA0000000000000, 0d3C90000000000000;
	cvt.u64.u32 	%rd30, %r211;
	mul.wide.u32 	%rd31, %r220, 2097152;
	xor.b64  	%rd32, %rd31, %rd30;
	cvt.rn.f64.u64 	%fd204, %rd32;
	fma.rn.f64 	%fd30, %fd204, 0d3CB0000000000000, 0d3CA0000000000000;
	{
	.reg .b32 %temp; 
	mov.b64 	{%temp, %r524}, %fd502;
	}
	{
	.reg .b32 %temp; 
	mov.b64 	{%r525, %temp}, %fd502;
	}
	setp.gt.s32 	%p13, %r524, 1048575;
	mov.b32 	%r526, -1023;
	@%p13 bra 	$L__BB1_18;
	mul.f64 	%fd502, %fd502, 0d4350000000000000;
	{
	.reg .b32 %temp; 
	mov.b64 	{%temp, %r524}, %fd502;
	}
	{
	.reg .b32 %temp; 
	mov.b64 	{%r525, %temp}, %fd502;
	}
	mov.b32 	%r526, -1077;
$L__BB1_18:
	add.s32 	%r222, %r524, -1;
	setp.gt.u32 	%p14, %r222, 2146435070;
	@%p14 bra 	$L__BB1_22;
	shr.u32 	%r225, %r524, 20;
	add.s32 	%r527, %r526, %r225;
	and.b32  	%r226, %r524, 1048575;
	or.b32  	%r227, %r226, 1072693248;
	mov.b64 	%fd503, {%r525, %r227};
	setp.lt.u32 	%p16, %r227, 1073127583;
	@%p16 bra 	$L__BB1_21;
	{
	.reg .b32 %temp; 
	mov.b64 	{%r228, %temp}, %fd503;
	}
	{
	.reg .b32 %temp; 
	mov.b64 	{%temp, %r229}, %fd503;
	}
	add.s32 	%r230, %r229, -1048576;
	mov.b64 	%fd503, {%r228, %r230};
	add.s32 	%r527, %r527, 1;
$L__BB1_21:
	add.f64 	%fd206, %fd503, 0dBFF0000000000000;
	add.f64 	%fd207, %fd503, 0d3FF0000000000000;
	rcp.approx.ftz.f64 	%fd208, %fd207;
	neg.f64 	%fd209, %fd207;
	fma.rn.f64 	%fd210, %fd209, %fd208, 0d3FF0000000000000;
	fma.rn.f64 	%fd211, %fd210, %fd210, %fd210;
	fma.rn.f64 	%fd212, %fd211, %fd208, %fd208;
	mul.f64 	%fd213, %fd206, %fd212;
	fma.rn.f64 	%fd214, %fd206, %fd212, %fd213;
	mul.f64 	%fd215, %fd214, %fd214;
	fma.rn.f64 	%fd216, %fd215, 0d3EB1380B3AE80F1E, 0d3ED0EE258B7A8B04;
	fma.rn.f64 	%fd217, %fd216, %fd215, 0d3EF3B2669F02676F;
	fma.rn.f64 	%fd218, %fd217, %fd215, 0d3F1745CBA9AB0956;
	fma.rn.f64 	%fd219, %fd218, %fd215, 0d3F3C71C72D1B5154;
	fma.rn.f64 	%fd220, %fd219, %fd215, 0d3F624924923BE72D;
	fma.rn.f64 	%fd221, %fd220, %fd215, 0d3F8999999999A3C4;
	fma.rn.f64 	%fd222, %fd221, %fd215, 0d3FB5555555555554;
	sub.f64 	%fd223, %fd206, %fd214;
	add.f64 	%fd224, %fd223, %fd223;
	neg.f64 	%fd225, %fd214;
	fma.rn.f64 	%fd226, %fd225, %fd206, %fd224;
	mul.f64 	%fd227, %fd212, %fd226;
	mul.f64 	%fd228, %fd215, %fd222;
	fma.rn.f64 	%fd229, %fd228, %fd214, %fd227;
	xor.b32  	%r231, %r527, -2147483648;
	mov.b32 	%r232, 1127219200;
	mov.b64 	%fd230, {%r231, %r232};
	sub.f64 	%fd231, %fd230, %fd27;
	fma.rn.f64 	%fd232, %fd231, 0d3FE62E42FEFA39EF, %fd214;
	fma.rn.f64 	%fd233, %fd231, 0dBFE62E42FEFA39EF, %fd232;
	sub.f64 	%fd234, %fd233, %fd214;
	sub.f64 	%fd235, %fd229, %fd234;
	fma.rn.f64 	%fd236, %fd231, 0d3C7ABC9E3B39803F, %fd235;
	add.f64 	%fd504, %fd232, %fd236;
	bra.uni 	$L__BB1_23;
$L__BB1_22:
	fma.rn.f64 	%fd205, %fd502, 0d7FF0000000000000, 0d7FF0000000000000;
	{
	.reg .b32 %temp; 
	mov.b64 	{%temp, %r223}, %fd502;
	}
	and.b32  	%r224, %r223, 2147483647;
	setp.eq.s32 	%p15, %r224, 0;
	selp.f64 	%fd504, 0dFFF0000000000000, %fd205, %p15;
$L__BB1_23:
	mul.f64 	%fd39, %fd504, 0dC000000000000000;
	{
	.reg .b32 %temp; 
	mov.b64 	{%temp, %r233}, %fd30;
	}
	shl.b32 	%r234, %r233, 1;
	setp.gt.u32 	%p17, %r234, -2038431744;
	mov.f64 	%fd237, 0d0000000000000000;
	mul.rn.f64 	%fd238, %fd30, %fd237;
	selp.f64 	%fd40, %fd238, %fd30, %p17;
	{
	.reg .b32 %temp; 
	mov.b64 	{%r235, %temp}, %fd40;
	}
	{
	.reg .b32 %temp; 
	mov.b64 	{%temp, %r236}, %fd40;
	}
	add.s32 	%r237, %r236, 1048576;
	mov.b64 	%fd239, {%r235, %r237};
	cvt.rni.f64.f64 	%fd240, %fd239;
	cvt.rzi.s64.f64 	%rd33, %fd240;
	cvt.u32.u64 	%r238, %rd33;
	fma.rn.f64 	%fd241, %fd240, 0dBFE0000000000000, %fd40;
	mul.f64 	%fd242, %fd241, 0d3CA1A62633145C07;
	fma.rn.f64 	%fd243, %fd241, 0d400921FB54442D18, %fd242;
	mul.rn.f64 	%fd244, %fd243, %fd243;
	fma.rn.f64 	%fd245, %fd244, 0dBDA8FF8320FD8164, 0d3E21EEA7C1EF8528;
	fma.rn.f64 	%fd246, %fd245, %fd244, 0dBE927E4F8E06E6D9;
	fma.rn.f64 	%fd247, %fd246, %fd244, 0d3EFA01A019DDBCE9;
	fma.rn.f64 	%fd248, %fd247, %fd244, 0dBF56C16C16C15D47;
	fma.rn.f64 	%fd249, %fd248, %fd244, 0d3FA5555555555551;
	fma.rn.f64 	%fd250, %fd249, %fd244, 0dBFE0000000000000;
	fma.rn.f64 	%fd251, %fd250, %fd244, 0d3FF0000000000000;
	fma.rn.f64 	%fd252, %fd244, 0d3DE5DB65F9785EBA, 0dBE5AE5F12CB0D246;
	fma.rn.f64 	%fd253, %fd252, %fd244, 0d3EC71DE369ACE392;
	fma.rn.f64 	%fd254, %fd253, %fd244, 0dBF2A01A019DB62A1;
	fma.rn.f64 	%fd255, %fd254, %fd244, 0d3F81111111110818;
	fma.rn.f64 	%fd256, %fd255, %fd244, 0dBFC5555555555554;
	fma.rn.f64 	%fd257, %fd256, %fd244, 0d0000000000000000;
	fma.rn.f64 	%fd258, %fd257, %fd243, %fd243;
	and.b64  	%rd34, %rd33, 1;
	setp.eq.b64 	%p18, %rd34, 1;
	{
	.reg .b32 %temp; 
	mov.b64 	{%temp, %r239}, %fd258;
	}
	{
	.reg .b32 %temp; 
	mov.b64 	{%r240, %temp}, %fd258;
	}
	xor.b32  	%r241, %r239, -2147483648;
	mov.b64 	%fd259, {%r240, %r241};
	selp.f64 	%fd505, %fd251, %fd258, %p18;
	selp.f64 	%fd506, %fd259, %fd251, %p18;
	and.b32  	%r242, %r238, 2;
	setp.eq.s32 	%p19, %r242, 0;
	@%p19 bra 	$L__BB1_25;
	{
	.reg .b32 %temp; 
	mov.b64 	{%temp, %r243}, %fd505;
	}
	{
	.reg .b32 %temp; 
	mov.b64 	{%r244, %temp}, %fd505;
	}
	xor.b32  	%r245, %r243, -2147483648;
	mov.b64 	%fd505, {%r244, %r245};
	{
	.reg .b32 %temp; 
	mov.b64 	{%temp, %r246}, %fd506;
	}
	{
	.reg .b32 %temp; 
	mov.b64 	{%r247, %temp}, %fd506;
	}
	xor.b32  	%r248, %r246, -2147483648;
	mov.b64 	%fd506, {%r247, %r248};
$L__BB1_25:
	sqrt.rn.f64 	%fd260, %fd39;
	mov.f64 	%fd261, 0d0000000000000000;
	add.rn.f64 	%fd262, %fd506, %fd261;
	cvt.rzi.f64.f64 	%fd263, %fd40;
	setp.eq.f64 	%p20, %fd40, %fd263;
	mul.rn.f64 	%fd264, %fd40, %fd261;
	selp.f64 	%fd265, %fd264, %fd505, %p20;
	mul.f64 	%fd534, %fd260, %fd265;
	mul.f64 	%fd507, %fd260, %fd262;
	st.global.f64 	[%rd2+40], %fd507;
	mov.b32 	%r523, 1;
$L__BB1_26:
	st.global.u32 	[%rd2+28], %r523;
	setp.lt.f64 	%p21, %fd534, %fd3;
	@%p21 bra 	$L__BB1_15;
$L__BB1_27:
	cvta.to.global.u64 	%rd63, %rd8;
	add.f64 	%fd492, %fd2, %fd534;
	mul.f64 	%fd493, %fd492, %fd1;
	mul.wide.s32 	%rd64, %r1, 8;
	add.s64 	%rd65, %rd63, %rd64;
	st.global.f64 	[%rd65], %fd493;
	ret;
$L__BB1_28:
	setp.leu.f64 	%p22, %fd2, 0dBFD072B020C49BA6;
	@%p22 bra 	$L__BB1_56;
	mul.wide.s32 	%rd46, %r1, 48;
	add.s64 	%rd3, %rd1, %rd46;
	ld.global.u32 	%r368, [%rd3+28];
	setp.eq.s32 	%p46, %r368, 1;
	@%p46 bra 	$L__BB1_40;
	ld.global.v2.u32 	{%r370, %r371}, [%rd3];
	shr.u32 	%r372, %r371, 2;
	xor.b32  	%r373, %r372, %r371;
	ld.global.v2.u32 	{%r374, %r375}, [%rd3+8];
	ld.global.v2.u32 	{%r376, %r377}, [%rd3+16];
	shl.b32 	%r378, %r377, 4;
	shl.b32 	%r379, %r373, 1;
	xor.b32  	%r380, %r379, %r378;
	xor.b32  	%r381, %r380, %r373;
	xor.b32  	%r382, %r381, %r377;
	add.s32 	%r383, %r370, %r382;
	add.s32 	%r384, %r383, 362437;
	shr.u32 	%r385, %r374, 2;
	xor.b32  	%r386, %r385, %r374;
	shl.b32 	%r387, %r382, 4;
	shl.b32 	%r388, %r386, 1;
	xor.b32  	%r389, %r388, %r387;
	xor.b32  	%r390, %r389, %r386;
	xor.b32  	%r391, %r390, %r382;
	add.s32 	%r392, %r370, %r391;
	add.s32 	%r393, %r392, 724874;
	shr.u32 	%r394, %r375, 2;
	xor.b32  	%r395, %r394, %r375;
	shl.b32 	%r396, %r391, 4;
	shl.b32 	%r397, %r395, 1;
	xor.b32  	%r398, %r397, %r396;
	xor.b32  	%r399, %r398, %r395;
	xor.b32  	%r400, %r399, %r391;
	add.s32 	%r401, %r370, %r400;
	add.s32 	%r402, %r401, 1087311;
	shr.u32 	%r403, %r376, 2;
	xor.b32  	%r404, %r403, %r376;
	st.global.v2.u32 	[%rd3+8], {%r382, %r391};
	shl.b32 	%r405, %r400, 4;
	shl.b32 	%r406, %r404, 1;
	xor.b32  	%r407, %r406, %r405;
	xor.b32  	%r408, %r407, %r404;
	xor.b32  	%r409, %r408, %r400;
	st.global.v2.u32 	[%rd3+16], {%r400, %r409};
	add.s32 	%r410, %r370, 1449748;
	st.global.v2.u32 	[%rd3], {%r410, %r377};
	add.s32 	%r411, %r409, %r410;
	cvt.u64.u32 	%rd47, %r384;
	mul.wide.u32 	%rd48, %r393, 2097152;
	xor.b64  	%rd49, %rd48, %rd47;
	cvt.rn.f64.u64 	%fd364, %rd49;
	fma.rn.f64 	%fd509, %fd364, 0d3CA0000000000000, 0d3C90000000000000;
	cvt.u64.u32 	%rd50, %r402;
	mul.wide.u32 	%rd51, %r411, 2097152;
	xor.b64  	%rd52, %rd51, %rd50;
	cvt.rn.f64.u64 	%fd365, %rd52;
	fma.rn.f64 	%fd52, %fd365, 0d3CB0000000000000, 0d3CA0000000000000;
	{
	.reg .b32 %temp; 
	mov.b64 	{%temp, %r529}, %fd509;
	}
	{
	.reg .b32 %temp; 
	mov.b64 	{%r530, %temp}, %fd509;
	}
	setp.gt.s32 	%p47, %r529, 1048575;
	mov.b32 	%r531, -1023;
	@%p47 bra 	$L__BB1_32;
	mul.f64 	%fd509, %fd509, 0d4350000000000000;
	{
	.reg .b32 %temp; 
	mov.b64 	{%temp, %r529}, %fd509;
	}
	{
	.reg .b32 %temp; 
	mov.b64 	{%r530, %temp}, %fd509;
	}
	mov.b32 	%r531, -1077;
$L__BB1_32:
	add.s32 	%r413, %r529, -1;
	setp.gt.u32 	%p48, %r413, 2146435070;
	@%p48 bra 	$L__BB1_36;
	shr.u32 	%r416, %r529, 20;
	add.s32 	%r532, %r531, %r416;
	and.b32  	%r417, %r529, 1048575;
	or.b32  	%r418, %r417, 1072693248;
	mov.b64 	%fd510, {%r530, %r418};
	setp.lt.u32 	%p50, %r418, 1073127583;
	@%p50 bra 	$L__BB1_35;
	{
	.reg .b32 %temp; 
	mov.b64 	{%r419, %temp}, %fd510;
	}
	{
	.reg .b32 %temp; 
	mov.b64 	{%temp, %r420}, %fd510;
	}
	add.s32 	%r421, %r420, -1048576;
	mov.b64 	%fd510, {%r419, %r421};
	add.s32 	%r532, %r532, 1;
$L__BB1_35:
	add.f64 	%fd367, %fd510, 0dBFF0000000000000;
	add.f64 	%fd368, %fd510, 0d3FF0000000000000;
	rcp.approx.ftz.f64 	%fd369, %fd368;
	neg.f64 	%fd370, %fd368;
	fma.rn.f64 	%fd371, %fd370, %fd369, 0d3FF0000000000000;
	fma.rn.f64 	%fd372, %fd371, %fd371, %fd371;
	fma.rn.f64 	%fd373, %fd372, %fd369, %fd369;
	mul.f64 	%fd374, %fd367, %fd373;
	fma.rn.f64 	%fd375, %fd367, %fd373, %fd374;
	mul.f64 	%fd376, %fd375, %fd375;
	fma.rn.f64 	%fd377, %fd376, 0d3EB1380B3AE80F1E, 0d3ED0EE258B7A8B04;
	fma.rn.f64 	%fd378, %fd377, %fd376, 0d3EF3B2669F02676F;
	fma.rn.f64 	%fd379, %fd378, %fd376, 0d3F1745CBA9AB0956;
	fma.rn.f64 	%fd380, %fd379, %fd376, 0d3F3C71C72D1B5154;
	fma.rn.f64 	%fd381, %fd380, %fd376, 0d3F624924923BE72D;
	fma.rn.f64 	%fd382, %fd381, %fd376, 0d3F8999999999A3C4;
	fma.rn.f64 	%fd383, %fd382, %fd376, 0d3FB5555555555554;
	sub.f64 	%fd384, %fd367, %fd375;
	add.f64 	%fd385, %fd384, %fd384;
	neg.f64 	%fd386, %fd375;
	fma.rn.f64 	%fd387, %fd386, %fd367, %fd385;
	mul.f64 	%fd388, %fd373, %fd387;
	mul.f64 	%fd389, %fd376, %fd383;
	fma.rn.f64 	%fd390, %fd389, %fd375, %fd388;
	xor.b32  	%r422, %r532, -2147483648;
	mov.b32 	%r423, 1127219200;
	mov.b64 	%fd391, {%r422, %r423};
	mov.b32 	%r424, -2147483648;
	mov.b64 	%fd392, {%r424, %r423};
	sub.f64 	%fd393, %fd391, %fd392;
	fma.rn.f64 	%fd394, %fd393, 0d3FE62E42FEFA39EF, %fd375;
	fma.rn.f64 	%fd395, %fd393, 0dBFE62E42FEFA39EF, %fd394;
	sub.f64 	%fd396, %fd395, %fd375;
	sub.f64 	%fd397, %fd390, %fd396;
	fma.rn.f64 	%fd398, %fd393, 0d3C7ABC9E3B39803F, %fd397;
	add.f64 	%fd511, %fd394, %fd398;
	bra.uni 	$L__BB1_37;
$L__BB1_36:
	fma.rn.f64 	%fd366, %fd509, 0d7FF0000000000000, 0d7FF0000000000000;
	{
	.reg .b32 %temp; 
	mov.b64 	{%temp, %r414}, %fd509;
	}
	and.b32  	%r415, %r414, 2147483647;
	setp.eq.s32 	%p49, %r415, 0;
	selp.f64 	%fd511, 0dFFF0000000000000, %fd366, %p49;
$L__BB1_37:
	mul.f64 	%fd61, %fd511, 0dC000000000000000;
	{
	.reg .b32 %temp; 
	mov.b64 	{%temp, %r425}, %fd52;
	}
	shl.b32 	%r426, %r425, 1;
	setp.gt.u32 	%p51, %r426, -2038431744;
	mov.f64 	%fd399, 0d0000000000000000;
	mul.rn.f64 	%fd400, %fd52, %fd399;
	selp.f64 	%fd62, %fd400, %fd52, %p51;
	{
	.reg .b32 %temp; 
	mov.b64 	{%r427, %temp}, %fd62;
	}
	{
	.reg .b32 %temp; 
	mov.b64 	{%temp, %r428}, %fd62;
	}
	add.s32 	%r429, %r428, 1048576;
	mov.b64 	%fd401, {%r427, %r429};
	cvt.rni.f64.f64 	%fd402, %fd401;
	cvt.rzi.s64.f64 	%rd53, %fd402;
	cvt.u32.u64 	%r430, %rd53;
	fma.rn.f64 	%fd403, %fd402, 0dBFE0000000000000, %fd62;
	mul.f64 	%fd404, %fd403, 0d3CA1A62633145C07;
	fma.rn.f64 	%fd405, %fd403, 0d400921FB54442D18, %fd404;
	mul.rn.f64 	%fd406, %fd405, %fd405;
	fma.rn.f64 	%fd407, %fd406, 0dBDA8FF8320FD8164, 0d3E21EEA7C1EF8528;
	fma.rn.f64 	%fd408, %fd407, %fd406, 0dBE927E4F8E06E6D9;
	fma.rn.f64 	%fd409, %fd408, %fd406, 0d3EFA01A019DDBCE9;
	fma.rn.f64 	%fd410, %fd409, %fd406, 0dBF56C16C16C15D47;
	fma.rn.f64 	%fd411, %fd410, %fd406, 0d3FA5555555555551;
	fma.rn.f64 	%fd412, %fd411, %fd406, 0dBFE0000000000000;
	fma.rn.f64 	%fd413, %fd412, %fd406, 0d3FF0000000000000;
	fma.rn.f64 	%fd414, %fd406, 0d3DE5DB65F9785EBA, 0dBE5AE5F12CB0D246;
	fma.rn.f64 	%fd415, %fd414, %fd406, 0d3EC71DE369ACE392;
	fma.rn.f64 	%fd416, %fd415, %fd406, 0dBF2A01A019DB62A1;
	fma.rn.f64 	%fd417, %fd416, %fd406, 0d3F81111111110818;
	fma.rn.f64 	%fd418, %fd417, %fd406, 0dBFC5555555555554;
	fma.rn.f64 	%fd419, %fd418, %fd406, 0d0000000000000000;
	fma.rn.f64 	%fd420, %fd419, %fd405, %fd405;
	and.b64  	%rd54, %rd53, 1;
	setp.eq.b64 	%p52, %rd54, 1;
	{
	.reg .b32 %temp; 
	mov.b64 	{%temp, %r431}, %fd420;
	}
	{
	.reg .b32 %temp; 
	mov.b64 	{%r432, %temp}, %fd420;
	}
	xor.b32  	%r433, %r431, -2147483648;
	mov.b64 	%fd421, {%r432, %r433};
	selp.f64 	%fd512, %fd413, %fd420, %p52;
	selp.f64 	%fd513, %fd421, %fd413, %p52;
	and.b32  	%r434, %r430, 2;
	setp.eq.s32 	%p53, %r434, 0;
	@%p53 bra 	$L__BB1_39;
	{
	.reg .b32 %temp; 
	mov.b64 	{%temp, %r435}, %fd512;
	}
	{
	.reg .b32 %temp; 
	mov.b64 	{%r436, %temp}, %fd512;
	}
	xor.b32  	%r437, %r435, -2147483648;
	mov.b64 	%fd512, {%r436, %r437};
	{
	.reg .b32 %temp; 
	mov.b64 	{%temp, %r438}, %fd513;
	}
	{
	.reg .b32 %temp; 
	mov.b64 	{%r439, %temp}, %fd513;
	}
	xor.b32  	%r440, %r438, -2147483648;
	mov.b64 	%fd513, {%r439, %r440};
$L__BB1_39:
	sqrt.rn.f64 	%fd422, %fd61;
	mov.f64 	%fd423, 0d0000000000000000;
	add.rn.f64 	%fd424, %fd513, %fd423;
	cvt.rzi.f64.f64 	%fd425, %fd62;
	setp.eq.f64 	%p54, %fd62, %fd425;
	mul.rn.f64 	%fd426, %fd62, %fd423;
	selp.f64 	%fd427, %fd426, %fd512, %p54;
	mul.f64 	%fd524, %fd422, %fd427;
	mul.f64 	%fd522, %fd422, %fd424;
	st.global.f64 	[%rd3+40], %fd522;
	mov.b32 	%r534, 1;
	st.global.u32 	[%rd3+28], %r534;
	bra.uni 	$L__BB1_41;
$L__BB1_40:
	mov.b32 	%r534, 0;
	st.global.u32 	[%rd3+28], %r534;
	ld.global.f64 	%fd522, [%rd3+40];
	mov.f64 	%fd524, %fd522;
$L__BB1_41:
	setp.leu.f64 	%p55, %fd524, %fd2;
	setp.geu.f64 	%p56, %fd524, %fd3;
	or.pred  	%p57, %p55, %p56;
	@%p57 bra 	$L__BB1_55;
	mov.b32 	%r443, 1127219200;
	mov.b32 	%r444, -2147483648;
	mov.b64 	%fd74, {%r444, %r443};
$L__BB1_43:
	setp.eq.s32 	%p58, %r534, 1;
	mov.b32 	%r534, 0;
	mov.f64 	%fd524, %fd522;
	@%p58 bra 	$L__BB1_54;
	ld.global.v2.u32 	{%r447, %r448}, [%rd3];
	shr.u32 	%r449, %r448, 2;
	xor.b32  	%r450, %r449, %r448;
	ld.global.v2.u32 	{%r451, %r452}, [%rd3+8];
	ld.global.v2.u32 	{%r453, %r454}, [%rd3+16];
	shl.b32 	%r455, %r454, 4;
	shl.b32 	%r456, %r450, 1;
	xor.b32  	%r457, %r456, %r455;
	xor.b32  	%r458, %r457, %r450;
	xor.b32  	%r459, %r458, %r454;
	add.s32 	%r460, %r447, %r459;
	add.s32 	%r461, %r460, 362437;
	shr.u32 	%r462, %r451, 2;
	xor.b32  	%r463, %r462, %r451;
	shl.b32 	%r464, %r459, 4;
	shl.b32 	%r465, %r463, 1;
	xor.b32  	%r466, %r465, %r464;
	xor.b32  	%r467, %r466, %r463;
	xor.b32  	%r468, %r467, %r459;
	add.s32 	%r469, %r447, %r468;
	add.s32 	%r470, %r469, 724874;
	shr.u32 	%r471, %r452, 2;
	xor.b32  	%r472, %r471, %r452;
	shl.b32 	%r473, %r468, 4;
	shl.b32 	%r474, %r472, 1;
	xor.b32  	%r475, %r474, %r473;
	xor.b32  	%r476, %r475, %r472;
	xor.b32  	%r477, %r476, %r468;
	add.s32 	%r478, %r447, %r477;
	add.s32 	%r479, %r478, 1087311;
	shr.u32 	%r480, %r453, 2;
	xor.b32  	%r481, %r480, %r453;
	st.global.v2.u32 	[%rd3+8], {%r459, %r468};
	shl.b32 	%r482, %r477, 4;
	shl.b32 	%r483, %r481, 1;
	xor.b32  	%r484, %r483, %r482;
	xor.b32  	%r485, %r484, %r481;
	xor.b32  	%r486, %r485, %r477;
	st.global.v2.u32 	[%rd3+16], {%r477, %r486};
	add.s32 	%r487, %r447, 1449748;
	st.global.v2.u32 	[%rd3], {%r487, %r454};
	add.s32 	%r488, %r486, %r487;
	cvt.u64.u32 	%rd55, %r461;
	mul.wide.u32 	%rd56, %r470, 2097152;
	xor.b64  	%rd57, %rd56, %rd55;
	cvt.rn.f64.u64 	%fd428, %rd57;
	fma.rn.f64 	%fd517, %fd428, 0d3CA0000000000000, 0d3C90000000000000;
	cvt.u64.u32 	%rd58, %r479;
	mul.wide.u32 	%rd59, %r488, 2097152;
	xor.b64  	%rd60, %rd59, %rd58;
	cvt.rn.f64.u64 	%fd429, %rd60;
	fma.rn.f64 	%fd77, %fd429, 0d3CB0000000000000, 0d3CA0000000000000;
	{
	.reg .b32 %temp; 
	mov.b64 	{%temp, %r535}, %fd517;
	}
	{
	.reg .b32 %temp; 
	mov.b64 	{%r536, %temp}, %fd517;
	}
	setp.gt.s32 	%p59, %r535, 1048575;
	mov.b32 	%r537, -1023;
	@%p59 bra 	$L__BB1_46;
	mul.f64 	%fd517, %fd517, 0d4350000000000000;
	{
	.reg .b32 %temp; 
	mov.b64 	{%temp, %r535}, %fd517;
	}
	{
	.reg .b32 %temp; 
	mov.b64 	{%r536, %temp}, %fd517;
	}
	mov.b32 	%r537, -1077;
$L__BB1_46:
	add.s32 	%r490, %r535, -1;
	setp.gt.u32 	%p60, %r490, 2146435070;
	@%p60 bra 	$L__BB1_50;
	shr.u32 	%r493, %r535, 20;
	add.s32 	%r538, %r537, %r493;
	and.b32  	%r494, %r535, 1048575;
	or.b32  	%r495, %r494, 1072693248;
	mov.b64 	%fd518, {%r536, %r495};
	setp.lt.u32 	%p62, %r495, 1073127583;
	@%p62 bra 	$L__BB1_49;
	{
	.reg .b32 %temp; 
	mov.b64 	{%r496, %temp}, %fd518;
	}
	{
	.reg .b32 %temp; 
	mov.b64 	{%temp, %r497}, %fd518;
	}
	add.s32 	%r498, %r497, -1048576;
	mov.b64 	%fd518, {%r496, %r498};
	add.s32 	%r538, %r538, 1;
$L__BB1_49:
	add.f64 	%fd431, %fd518, 0dBFF0000000000000;
	add.f64 	%fd432, %fd518, 0d3FF0000000000000;
	rcp.approx.ftz.f64 	%fd433, %fd432;
	neg.f64 	%fd434, %fd432;
	fma.rn.f64 	%fd435, %fd434, %fd433, 0d3FF0000000000000;
	fma.rn.f64 	%fd436, %fd435, %fd435, %fd435;
	fma.rn.f64 	%fd437, %fd436, %fd433, %fd433;
	mul.f64 	%fd438, %fd431, %fd437;
	fma.rn.f64 	%fd439, %fd431, %fd437, %fd438;
	mul.f64 	%fd440, %fd439, %fd439;
	fma.rn.f64 	%fd441, %fd440, 0d3EB1380B3AE80F1E, 0d3ED0EE258B7A8B04;
	fma.rn.f64 	%fd442, %fd441, %fd440, 0d3EF3B2669F02676F;
	fma.rn.f64 	%fd443, %fd442, %fd440, 0d3F1745CBA9AB0956;
	fma.rn.f64 	%fd444, %fd443, %fd440, 0d3F3C71C72D1B5154;
	fma.rn.f64 	%fd445, %fd444, %fd440, 0d3F624924923BE72D;
	fma.rn.f64 	%fd446, %fd445, %fd440, 0d3F8999999999A3C4;
	fma.rn.f64 	%fd447, %fd446, %fd440, 0d3FB5555555555554;
	sub.f64 	%fd448, %fd431, %fd439;
	add.f64 	%fd449, %fd448, %fd448;
	neg.f64 	%fd450, %fd439;
	fma.rn.f64 	%fd451, %fd450, %fd431, %fd449;
	mul.f64 	%fd452, %fd437, %fd451;
	mul.f64 	%fd453, %fd440, %fd447;
	fma.rn.f64 	%fd454, %fd453, %fd439, %fd452;
	xor.b32  	%r499, %r538, -2147483648;
	mov.b32 	%r500, 1127219200;
	mov.b64 	%fd455, {%r499, %r500};
	sub.f64 	%fd456, %fd455, %fd74;
	fma.rn.f64 	%fd457, %fd456, 0d3FE62E42FEFA39EF, %fd439;
	fma.rn.f64 	%fd458, %fd456, 0dBFE62E42FEFA39EF, %fd457;
	sub.f64 	%fd459, %fd458, %fd439;
	sub.f64 	%fd460, %fd454, %fd459;
	fma.rn.f64 	%fd461, %fd456, 0d3C7ABC9E3B39803F, %fd460;
	add.f64 	%fd519, %fd457, %fd461;
	bra.uni 	$L__BB1_51;
$L__BB1_50:
	fma.rn.f64 	%fd430, %fd517, 0d7FF0000000000000, 0d7FF0000000000000;
	{
	.reg .b32 %temp; 
	mov.b64 	{%temp, %r491}, %fd517;
	}
	and.b32  	%r492, %r491, 2147483647;
	setp.eq.s32 	%p61, %r492, 0;
	selp.f64 	%fd519, 0dFFF0000000000000, %fd430, %p61;
$L__BB1_51:
	mul.f64 	%fd86, %fd519, 0dC000000000000000;
	{
	.reg .b32 %temp; 
	mov.b64 	{%temp, %r501}, %fd77;
	}
	shl.b32 	%r502, %r501, 1;
	setp.gt.u32 	%p63, %r502, -2038431744;
	mov.f64 	%fd462, 0d0000000000000000;
	mul.rn.f64 	%fd463, %fd77, %fd462;
	selp.f64 	%fd87, %fd463, %fd77, %p63;
	{
	.reg .b32 %temp; 
	mov.b64 	{%r503, %temp}, %fd87;
	}
	{
	.reg .b32 %temp; 
	mov.b64 	{%temp, %r504}, %fd87;
	}
	add.s32 	%r505, %r504, 1048576;
	mov.b64 	%fd464, {%r503, %r505};
	cvt.rni.f64.f64 	%fd465, %fd464;
	cvt.rzi.s64.f64 	%rd61, %fd465;
	cvt.u32.u64 	%r506, %rd61;
	fma.rn.f64 	%fd466, %fd465, 0dBFE0000000000000, %fd87;
	mul.f64 	%fd467, %fd466, 0d3CA1A62633145C07;
	fma.rn.f64 	%fd468, %fd466, 0d400921FB54442D18, %fd467;
	mul.rn.f64 	%fd469, %fd468, %fd468;
	fma.rn.f64 	%fd470, %fd469, 0dBDA8FF8320FD8164, 0d3E21EEA7C1EF8528;
	fma.rn.f64 	%fd471, %fd470, %fd469, 0dBE927E4F8E06E6D9;
	fma.rn.f64 	%fd472, %fd471, %fd469, 0d3EFA01A019DDBCE9;
	fma.rn.f64 	%fd473, %fd472, %fd469, 0dBF56C16C16C15D47;
	fma.rn.f64 	%fd474, %fd473, %fd469, 0d3FA5555555555551;
	fma.rn.f64 	%fd475, %fd474, %fd469, 0dBFE0000000000000;
	fma.rn.f64 	%fd476, %fd475, %fd469, 0d3FF0000000000000;
	fma.rn.f64 	%fd477, %fd469, 0d3DE5DB65F9785EBA, 0dBE5AE5F12CB0D246;
	fma.rn.f64 	%fd478, %fd477, %fd469, 0d3EC71DE369ACE392;
	fma.rn.f64 	%fd479, %fd478, %fd469, 0dBF2A01A019DB62A1;
	fma.rn.f64 	%fd480, %fd479, %fd469, 0d3F81111111110818;
	fma.rn.f64 	%fd481, %fd480, %fd469, 0dBFC5555555555554;
	fma.rn.f64 	%fd482, %fd481, %fd469, 0d0000000000000000;
	fma.rn.f64 	%fd483, %fd482, %fd468, %fd468;
	and.b64  	%rd62, %rd61, 1;
	setp.eq.b64 	%p64, %rd62, 1;
	{
	.reg .b32 %temp; 
	mov.b64 	{%temp, %r507}, %fd483;
	}
	{
	.reg .b32 %temp; 
	mov.b64 	{%r508, %temp}, %fd483;
	}
	xor.b32  	%r509, %r507, -2147483648;
	mov.b64 	%fd484, {%r508, %r509};
	selp.f64 	%fd520, %fd476, %fd483, %p64;
	selp.f64 	%fd521, %fd484, %fd476, %p64;
	and.b32  	%r510, %r506, 2;
	setp.eq.s32 	%p65, %r510, 0;
	@%p65 bra 	$L__BB1_53;
	{
	.reg .b32 %temp; 
	mov.b64 	{%temp, %r511}, %fd520;
	}
	{
	.reg .b32 %temp; 
	mov.b64 	{%r512, %temp}, %fd520;
	}
	xor.b32  	%r513, %r511, -2147483648;
	mov.b64 	%fd520, {%r512, %r513};
	{
	.reg .b32 %temp; 
	mov.b64 	{%temp, %r514}, %fd521;
	}
	{
	.reg .b32 %temp; 
	mov.b64 	{%r515, %temp}, %fd521;
	}
	xor.b32  	%r516, %r514, -2147483648;
	mov.b64 	%fd521, {%r515, %r516};
$L__BB1_53:
	sqrt.rn.f64 	%fd485, %fd86;
	mov.f64 	%fd486, 0d0000000000000000;
	add.rn.f64 	%fd487, %fd521, %fd486;
	cvt.rzi.f64.f64 	%fd488, %fd87;
	setp.eq.f64 	%p66, %fd87, %fd488;
	mul.rn.f64 	%fd489, %fd87, %fd486;
	selp.f64 	%fd490, %fd489, %fd520, %p66;
	mul.f64 	%fd524, %fd485, %fd490;
	mul.f64 	%fd522, %fd485, %fd487;
	st.global.f64 	[%rd3+40], %fd522;
	mov.b32 	%r534, 1;
$L__BB1_54:
	st.global.u32 	[%rd3+28], %r534;
	setp.gt.f64 	%p67, %fd524, %fd2;
	setp.lt.f64 	%p68, %fd524, %fd3;
	and.pred  	%p69, %p67, %p68;
	@%p69 bra 	$L__BB1_43;
$L__BB1_55:
	setp.lt.f64 	%p70, %fd524, 0d0000000000000000;
	neg.f64 	%fd491, %fd524;
	selp.f64 	%fd534, %fd491, %fd524, %p70;
	bra.uni 	$L__BB1_27;
$L__BB1_56:
	fma.rn.f64 	%fd100, %fd2, %fd2, 0d4010000000000000;
	{
	.reg .b32 %temp; 
	mov.b64 	{%temp, %r48}, %fd100;
	}
	mov.f64 	%fd266, 0d3FE0000000000000;
	{
	.reg .b32 %temp; 
	mov.b64 	{%temp, %r49}, %fd266;
	}
	abs.f64 	%fd101, %fd100;
	{ // callseq 0, 0
	.param .b64 param0;
	st.param.f64 	[param0], %fd101;
	.param .b64 param1;
	st.param.f64 	[param1], 0d3FE0000000000000;
	.param .b64 retval0;
	call.uni (retval0), 
	__internal_accurate_pow, 
	(
	param0, 
	param1
	);
	ld.param.f64 	%fd267, [retval0];
	} // callseq 0
	setp.lt.s32 	%p23, %r48, 0;
	setp.neu.f64 	%p24, %fd100, 0d0000000000000000;
	shr.s32 	%r250, %r49, 31;
	and.b32  	%r251, %r250, 2146435072;
	mov.b32 	%r252, 0;
	mov.b64 	%fd269, {%r252, %r251};
	selp.f64 	%fd270, 0dFFF8000000000000, %fd267, %p23;
	selp.f64 	%fd525, %fd270, %fd269, %p24;
	add.f64 	%fd271, %fd100, 0d3FE0000000000000;
	{
	.reg .b32 %temp; 
	mov.b64 	{%temp, %r253}, %fd271;
	}
	and.b32  	%r254, %r253, 2146435072;
	setp.ne.s32 	%p25, %r254, 2146435072;
	@%p25 bra 	$L__BB1_61;
	setp.num.f64 	%p26, %fd100, %fd100;
	@%p26 bra 	$L__BB1_59;
	mov.f64 	%fd272, 0d3FE0000000000000;
	add.rn.f64 	%fd525, %fd100, %fd272;
	bra.uni 	$L__BB1_61;
$L__BB1_59:
	setp.neu.f64 	%p27, %fd101, 0d7FF0000000000000;
	@%p27 bra 	$L__BB1_61;
	setp.lt.s32 	%p28, %r49, 0;
	setp.neu.f64 	%p29, %fd100, 0d0000000000000000;
	setp.lt.s32 	%p30, %r48, 0;
	and.b32  	%r255, %r49, 2146435072;
	setp.eq.s32 	%p31, %r255, 1071644672;
	selp.b32 	%r256, 0, 2146435072, %p28;
	and.b32  	%r257, %r49, 2147483647;
	setp.ne.s32 	%p32, %r257, 1071644672;
	or.b32  	%r258, %r256, -2147483648;
	selp.b32 	%r259, %r258, %r256, %p32;
	selp.b32 	%r260, %r259, %r256, %p31;
	selp.b32 	%r261, %r260, %r256, %p30;
	selp.b32 	%r262, %r261, %r256, %p29;
	mov.b32 	%r263, 0;
	mov.b64 	%fd525, {%r263, %r262};
$L__BB1_61:
	setp.eq.f64 	%p33, %fd100, 0d3FF0000000000000;
	selp.f64 	%fd273, 0d3FF0000000000000, %fd525, %p33;
	sub.f64 	%fd106, %fd273, %fd2;
	mul.wide.s32 	%rd35, %r1, 48;
	add.s64 	%rd4, %rd1, %rd35;
	ld.global.v2.u32 	{%r265, %r266}, [%rd4];
	shr.u32 	%r267, %r266, 2;
	xor.b32  	%r268, %r267, %r266;
	ld.global.v2.u32 	{%r269, %r270}, [%rd4+8];
	ld.global.v2.u32 	{%r271, %r549}, [%rd4+16];
	shl.b32 	%r272, %r549, 4;
	shl.b32 	%r273, %r268, 1;
	xor.b32  	%r274, %r273, %r272;
	xor.b32  	%r275, %r274, %r268;
	xor.b32  	%r548, %r275, %r549;
	add.s32 	%r276, %r265, %r548;
	add.s32 	%r52, %r276, 362437;
	shr.u32 	%r277, %r269, 2;
	xor.b32  	%r278, %r277, %r269;
	shl.b32 	%r279, %r548, 4;
	shl.b32 	%r280, %r278, 1;
	xor.b32  	%r281, %r280, %r279;
	xor.b32  	%r282, %r281, %r278;
	xor.b32  	%r547, %r282, %r548;
	add.s32 	%r283, %r265, %r547;
	add.s32 	%r54, %r283, 724874;
	shr.u32 	%r284, %r270, 2;
	xor.b32  	%r285, %r284, %r270;
	shl.b32 	%r286, %r547, 4;
	shl.b32 	%r287, %r285, 1;
	xor.b32  	%r288, %r287, %r286;
	xor.b32  	%r289, %r288, %r285;
	xor.b32  	%r546, %r289, %r547;
	add.s32 	%r290, %r265, %r546;
	add.s32 	%r291, %r290, 1087311;
	shr.u32 	%r292, %r271, 2;
	xor.b32  	%r293, %r292, %r271;
	st.global.v2.u32 	[%rd4+8], {%r548, %r547};
	shl.b32 	%r294, %r546, 4;
	shl.b32 	%r295, %r293, 1;
	xor.b32  	%r296, %r295, %r294;
	xor.b32  	%r297, %r296, %r293;
	xor.b32  	%r545, %r297, %r546;
	st.global.v2.u32 	[%rd4+16], {%r546, %r545};
	add.s32 	%r544, %r265, 1449748;
	st.global.v2.u32 	[%rd4], {%r544, %r549};
	add.s32 	%r298, %r545, %r544;
	cvt.u64.u32 	%rd36, %r291;
	mul.wide.u32 	%rd37, %r298, 2097152;
	xor.b64  	%rd38, %rd37, %rd36;
	cvt.rn.f64.u64 	%fd274, %rd38;
	fma.rn.f64 	%fd526, %fd274, 0d3CA0000000000000, 0d3C90000000000000;
	{
	.reg .b32 %temp; 
	mov.b64 	{%temp, %r540}, %fd526;
	}
	{
	.reg .b32 %temp; 
	mov.b64 	{%r541, %temp}, %fd526;
	}
	setp.gt.s32 	%p34, %r540, 1048575;
	mov.b32 	%r542, -1023;
	@%p34 bra 	$L__BB1_63;
	mul.f64 	%fd526, %fd526, 0d4350000000000000;
	{
	.reg .b32 %temp; 
	mov.b64 	{%temp, %r540}, %fd526;
	}
	{
	.reg .b32 %temp; 
	mov.b64 	{%r541, %temp}, %fd526;
	}
	mov.b32 	%r542, -1077;
$L__BB1_63:
	add.s32 	%r300, %r540, -1;
	setp.gt.u32 	%p35, %r300, 2146435070;
	@%p35 bra 	$L__BB1_67;
	shr.u32 	%r303, %r540, 20;
	add.s32 	%r543, %r542, %r303;
	and.b32  	%r304, %r540, 1048575;
	or.b32  	%r305, %r304, 1072693248;
	mov.b64 	%fd527, {%r541, %r305};
	setp.lt.u32 	%p37, %r305, 1073127583;
	@%p37 bra 	$L__BB1_66;
	{
	.reg .b32 %temp; 
	mov.b64 	{%r306, %temp}, %fd527;
	}
	{
	.reg .b32 %temp; 
	mov.b64 	{%temp, %r307}, %fd527;
	}
	add.s32 	%r308, %r307, -1048576;
	mov.b64 	%fd527, {%r306, %r308};
	add.s32 	%r543, %r543, 1;
$L__BB1_66:
	add.f64 	%fd276, %fd527, 0dBFF0000000000000;
	add.f64 	%fd277, %fd527, 0d3FF0000000000000;
	rcp.approx.ftz.f64 	%fd278, %fd277;
	neg.f64 	%fd279, %fd277;
	fma.rn.f64 	%fd280, %fd279, %fd278, 0d3FF0000000000000;
	fma.rn.f64 	%fd281, %fd280, %fd280, %fd280;
	fma.rn.f64 	%fd282, %fd281, %fd278, %fd278;
	mul.f64 	%fd283, %fd276, %fd282;
	fma.rn.f64 	%fd284, %fd276, %fd282, %fd283;
	mul.f64 	%fd285, %fd284, %fd284;
	fma.rn.f64 	%fd286, %fd285, 0d3EB1380B3AE80F1E, 0d3ED0EE258B7A8B04;
	fma.rn.f64 	%fd287, %fd286, %fd285, 0d3EF3B2669F02676F;
	fma.rn.f64 	%fd288, %fd287, %fd285, 0d3F1745CBA9AB0956;
	fma.rn.f64 	%fd289, %fd288, %fd285, 0d3F3C71C72D1B5154;
	fma.rn.f64 	%fd290, %fd289, %fd285, 0d3F624924923BE72D;
	fma.rn.f64 	%fd291, %fd290, %fd285, 0d3F8999999999A3C4;
	fma.rn.f64 	%fd292, %fd291, %fd285, 0d3FB5555555555554;
	sub.f64 	%fd293, %fd276, %fd284;
	add.f64 	%fd294, %fd293, %fd293;
	neg.f64 	%fd295, %fd284;
	fma.rn.f64 	%fd296, %fd295, %fd276, %fd294;
	mul.f64 	%fd297, %fd282, %fd296;
	mul.f64 	%fd298, %fd285, %fd292;
	fma.rn.f64 	%fd299, %fd298, %fd284, %fd297;
	xor.b32  	%r309, %r543, -2147483648;
	mov.b32 	%r310, 1127219200;
	mov.b64 	%fd300, {%r309, %r310};
	mov.b32 	%r311, -2147483648;
	mov.b64 	%fd301, {%r311, %r310};
	sub.f64 	%fd302, %fd300, %fd301;
	fma.rn.f64 	%fd303, %fd302, 0d3FE62E42FEFA39EF, %fd284;
	fma.rn.f64 	%fd304, %fd302, 0dBFE62E42FEFA39EF, %fd303;
	sub.f64 	%fd305, %fd304, %fd284;
	sub.f64 	%fd306, %fd299, %fd305;
	fma.rn.f64 	%fd307, %fd302, 0d3C7ABC9E3B39803F, %fd306;
	add.f64 	%fd528, %fd303, %fd307;
	bra.uni 	$L__BB1_68;
$L__BB1_67:
	fma.rn.f64 	%fd275, %fd526, 0d7FF0000000000000, 0d7FF0000000000000;
	{
	.reg .b32 %temp; 
	mov.b64 	{%temp, %r301}, %fd526;
	}
	and.b32  	%r302, %r301, 2147483647;
	setp.eq.s32 	%p36, %r302, 0;
	selp.f64 	%fd528, 0dFFF0000000000000, %fd275, %p36;
$L__BB1_68:
	mul.f64 	%fd116, %fd106, 0d3FE0000000000000;
	neg.f64 	%fd529, %fd528;
	mov.b32 	%r312, 1127219200;
	mov.b32 	%r313, -2147483648;
	mov.b64 	%fd118, {%r313, %r312};
	mul.wide.u32 	%rd39, %r54, 2097152;
	cvt.u64.u32 	%rd40, %r52;
	xor.b64  	%rd66, %rd39, %rd40;
$L__BB1_69:
	mov.u32 	%r69, %r545;
	cvt.rn.f64.u64 	%fd308, %rd66;
	fma.rn.f64 	%fd120, %fd308, 0d3CA0000000000000, 0d3C90000000000000;
	div.rn.f64 	%fd309, %fd529, %fd116;
	sub.f64 	%fd534, %fd309, %fd2;
	sub.f64 	%fd310, %fd534, %fd116;
	mul.f64 	%fd311, %fd310, 0dBFE0000000000000;
	mul.f64 	%fd122, %fd310, %fd311;
	fma.rn.f64 	%fd312, %fd122, 0d3FF71547652B82FE, 0d4338000000000000;
	{
	.reg .b32 %temp; 
	mov.b64 	{%r74, %temp}, %fd312;
	}
	mov.f64 	%fd313, 0dC338000000000000;
	add.rn.f64 	%fd314, %fd312, %fd313;
	fma.rn.f64 	%fd315, %fd314, 0dBFE62E42FEFA39EF, %fd122;
	fma.rn.f64 	%fd316, %fd314, 0dBC7ABC9E3B39803F, %fd315;
	fma.rn.f64 	%fd317, %fd316, 0d3E5ADE1569CE2BDF, 0d3E928AF3FCA213EA;
	fma.rn.f64 	%fd318, %fd317, %fd316, 0d3EC71DEE62401315;
	fma.rn.f64 	%fd319, %fd318, %fd316, 0d3EFA01997C89EB71;
	fma.rn.f64 	%fd320, %fd319, %fd316, 0d3F2A01A014761F65;
	fma.rn.f64 	%fd321, %fd320, %fd316, 0d3F56C16C1852B7AF;
	fma.rn.f64 	%fd322, %fd321, %fd316, 0d3F81111111122322;
	fma.rn.f64 	%fd323, %fd322, %fd316, 0d3FA55555555502A1;
	fma.rn.f64 	%fd324, %fd323, %fd316, 0d3FC5555555555511;
	fma.rn.f64 	%fd325, %fd324, %fd316, 0d3FE000000000000B;
	fma.rn.f64 	%fd326, %fd325, %fd316, 0d3FF0000000000000;
	fma.rn.f64 	%fd327, %fd326, %fd316, 0d3FF0000000000000;
	{
	.reg .b32 %temp; 
	mov.b64 	{%r75, %temp}, %fd327;
	}
	{
	.reg .b32 %temp; 
	mov.b64 	{%temp, %r76}, %fd327;
	}
	shl.b32 	%r314, %r74, 20;
	add.s32 	%r315, %r314, %r76;
	mov.b64 	%fd530, {%r75, %r315};
	{
	.reg .b32 %temp; 
	mov.b64 	{%temp, %r316}, %fd122;
	}
	mov.b32 	%f2, %r316;
	abs.f32 	%f1, %f2;
	setp.lt.f32 	%p38, %f1, 0f4086232B;
	@%p38 bra 	$L__BB1_72;
	setp.lt.f64 	%p39, %fd122, 0d0000000000000000;
	add.f64 	%fd328, %fd122, 0d7FF0000000000000;
	selp.f64 	%fd530, 0d0000000000000000, %fd328, %p39;
	setp.geu.f32 	%p40, %f1, 0f40874800;
	@%p40 bra 	$L__BB1_72;
	shr.u32 	%r317, %r74, 31;
	add.s32 	%r318, %r74, %r317;
	shr.s32 	%r319, %r318, 1;
	shl.b32 	%r320, %r319, 20;
	add.s32 	%r321, %r76, %r320;
	mov.b64 	%fd329, {%r75, %r321};
	sub.s32 	%r322, %r74, %r319;
	shl.b32 	%r323, %r322, 20;
	add.s32 	%r324, %r323, 1072693248;
	mov.b32 	%r325, 0;
	mov.b64 	%fd330, {%r325, %r324};
	mul.f64 	%fd530, %fd330, %fd329;
$L__BB1_72:
	setp.leu.f64 	%p41, %fd120, %fd530;
	@%p41 bra 	$L__BB1_27;
	shr.u32 	%r327, %r549, 2;
	xor.b32  	%r328, %r327, %r549;
	shl.b32 	%r329, %r69, 4;
	shl.b32 	%r330, %r328, 1;
	xor.b32  	%r331, %r330, %r329;
	xor.b32  	%r332, %r331, %r328;
	xor.b32  	%r77, %r332, %r69;
	add.s32 	%r333, %r544, %r77;
	add.s32 	%r78, %r333, 362437;
	shr.u32 	%r334, %r548, 2;
	xor.b32  	%r335, %r334, %r548;
	shl.b32 	%r336, %r77, 4;
	shl.b32 	%r337, %r335, 1;
	xor.b32  	%r338, %r337, %r336;
	xor.b32  	%r339, %r338, %r335;
	xor.b32  	%r79, %r339, %r77;
	add.s32 	%r340, %r544, %r79;
	add.s32 	%r80, %r340, 724874;
	shr.u32 	%r341, %r547, 2;
	xor.b32  	%r342, %r341, %r547;
	shl.b32 	%r343, %r79, 4;
	shl.b32 	%r344, %r342, 1;
	xor.b32  	%r345, %r344, %r343;
	xor.b32  	%r346, %r345, %r342;
	xor.b32  	%r81, %r346, %r79;
	add.s32 	%r347, %r544, %r81;
	add.s32 	%r348, %r347, 1087311;
	shr.u32 	%r349, %r546, 2;
	xor.b32  	%r350, %r349, %r546;
	st.global.v2.u32 	[%rd4+8], {%r77, %r79};
	shl.b32 	%r351, %r81, 4;
	shl.b32 	%r352, %r350, 1;
	xor.b32  	%r353, %r352, %r351;
	xor.b32  	%r354, %r353, %r350;
	xor.b32  	%r545, %r354, %r81;
	st.global.v2.u32 	[%rd4+16], {%r81, %r545};
	add.s32 	%r544, %r544, 1449748;
	st.global.v2.u32 	[%rd4], {%r544, %r69};
	add.s32 	%r355, %r545, %r544;
	cvt.u64.u32 	%rd41, %r348;
	mul.wide.u32 	%rd42, %r355, 2097152;
	xor.b64  	%rd43, %rd42, %rd41;
	cvt.rn.f64.u64 	%fd331, %rd43;
	fma.rn.f64 	%fd531, %fd331, 0d3CA0000000000000, 0d3C90000000000000;
	{
	.reg .b32 %temp; 
	mov.b64 	{%temp, %r550}, %fd531;
	}
	{
	.reg .b32 %temp; 
	mov.b64 	{%r551, %temp}, %fd531;
	}
	setp.gt.s32 	%p42, %r550, 1048575;
	mov.b32 	%r552, -1023;
	@%p42 bra 	$L__BB1_75;
	mul.f64 	%fd531, %fd531, 0d4350000000000000;
	{
	.reg .b32 %temp; 
	mov.b64 	{%temp, %r550}, %fd531;
	}
	{
	.reg .b32 %temp; 
	mov.b64 	{%r551, %temp}, %fd531;
	}
	mov.b32 	%r552, -1077;
$L__BB1_75:
	add.s32 	%r357, %r550, -1;
	setp.gt.u32 	%p43, %r357, 2146435070;
	@%p43 bra 	$L__BB1_79;
	shr.u32 	%r360, %r550, 20;
	add.s32 	%r553, %r552, %r360;
	and.b32  	%r361, %r550, 1048575;
	or.b32  	%r362, %r361, 1072693248;
	mov.b64 	%fd532, {%r551, %r362};
	setp.lt.u32 	%p45, %r362, 1073127583;
	@%p45 bra 	$L__BB1_78;
	{
	.reg .b32 %temp; 
	mov.b64 	{%r363, %temp}, %fd532;
	}
	{
	.reg .b32 %temp; 
	mov.b64 	{%temp, %r364}, %fd532;
	}
	add.s32 	%r365, %r364, -1048576;
	mov.b64 	%fd532, {%r363, %r365};
	add.s32 	%r553, %r553, 1;
$L__BB1_78:
	add.f64 	%fd333, %fd532, 0dBFF0000000000000;
	add.f64 	%fd334, %fd532, 0d3FF0000000000000;
	rcp.approx.ftz.f64 	%fd335, %fd334;
	neg.f64 	%fd336, %fd334;
	fma.rn.f64 	%fd337, %fd336, %fd335, 0d3FF0000000000000;
	fma.rn.f64 	%fd338, %fd337, %fd337, %fd337;
	fma.rn.f64 	%fd339, %fd338, %fd335, %fd335;
	mul.f64 	%fd340, %fd333, %fd339;
	fma.rn.f64 	%fd341, %fd333, %fd339, %fd340;
	mul.f64 	%fd342, %fd341, %fd341;
	fma.rn.f64 	%fd343, %fd342, 0d3EB1380B3AE80F1E, 0d3ED0EE258B7A8B04;
	fma.rn.f64 	%fd344, %fd343, %fd342, 0d3EF3B2669F02676F;
	fma.rn.f64 	%fd345, %fd344, %fd342, 0d3F1745CBA9AB0956;
	fma.rn.f64 	%fd346, %fd345, %fd342, 0d3F3C71C72D1B5154;
	fma.rn.f64 	%fd347, %fd346, %fd342, 0d3F624924923BE72D;
	fma.rn.f64 	%fd348, %fd347, %fd342, 0d3F8999999999A3C4;
	fma.rn.f64 	%fd349, %fd348, %fd342, 0d3FB5555555555554;
	sub.f64 	%fd350, %fd333, %fd341;
	add.f64 	%fd351, %fd350, %fd350;
	neg.f64 	%fd352, %fd341;
	fma.rn.f64 	%fd353, %fd352, %fd333, %fd351;
	mul.f64 	%fd354, %fd339, %fd353;
	mul.f64 	%fd355, %fd342, %fd349;
	fma.rn.f64 	%fd356, %fd355, %fd341, %fd354;
	xor.b32  	%r366, %r553, -2147483648;
	mov.b32 	%r367, 1127219200;
	mov.b64 	%fd357, {%r366, %r367};
	sub.f64 	%fd358, %fd357, %fd118;
	fma.rn.f64 	%fd359, %fd358, 0d3FE62E42FEFA39EF, %fd341;
	fma.rn.f64 	%fd360, %fd358, 0dBFE62E42FEFA39EF, %fd359;
	sub.f64 	%fd361, %fd360, %fd341;
	sub.f64 	%fd362, %fd356, %fd361;
	fma.rn.f64 	%fd363, %fd358, 0d3C7ABC9E3B39803F, %fd362;
	add.f64 	%fd533, %fd359, %fd363;
	bra.uni 	$L__BB1_80;
$L__BB1_79:
	fma.rn.f64 	%fd332, %fd531, 0d7FF0000000000000, 0d7FF0000000000000;
	{
	.reg .b32 %temp; 
	mov.b64 	{%temp, %r358}, %fd531;
	}
	and.b32  	%r359, %r358, 2147483647;
	setp.eq.s32 	%p44, %r359, 0;
	selp.f64 	%fd533, 0dFFF0000000000000, %fd332, %p44;
$L__BB1_80:
	neg.f64 	%fd529, %fd533;
	mul.wide.u32 	%rd44, %r80, 2097152;
	cvt.u64.u32 	%rd45, %r78;
	xor.b64  	%rd66, %rd44, %rd45;
	mov.u32 	%r546, %r81;
	mov.u32 	%r547, %r79;
	mov.u32 	%r548, %r77;
	mov.u32 	%r549, %r69;
	bra.uni 	$L__BB1_69;

}
	// .globl	_Z13sample_othersPdS_S_S_S_S_Pi
.visible .entry _Z13sample_othersPdS_S_S_S_S_Pi(
	.param .u64 .ptr .align 1 _Z13sample_othersPdS_S_S_S_S_Pi_param_0,
	.param .u64 .ptr .align 1 _Z13sample_othersPdS_S_S_S_S_Pi_param_1,
	.param .u64 .ptr .align 1 _Z13sample_othersPdS_S_S_S_S_Pi_param_2,
	.param .u64 .ptr .align 1 _Z13sample_othersPdS_S_S_S_S_Pi_param_3,
	.param .u64 .ptr .align 1 _Z13sample_othersPdS_S_S_S_S_Pi_param_4,
	.param .u64 .ptr .align 1 _Z13sample_othersPdS_S_S_S_S_Pi_param_5,
	.param .u64 .ptr .align 1 _Z13sample_othersPdS_S_S_S_S_Pi_param_6
)
{
	.reg .pred 	%p<14>;
	.reg .b32 	%r<92>;
	.reg .b64 	%rd<25>;
	.reg .b64 	%fd<150>;

	ld.param.u64 	%rd10, [_Z13sample_othersPdS_S_S_S_S_Pi_param_0];
	ld.param.u64 	%rd6, [_Z13sample_othersPdS_S_S_S_S_Pi_param_1];
	ld.param.u64 	%rd7, [_Z13sample_othersPdS_S_S_S_S_Pi_param_2];
	ld.param.u64 	%rd8, [_Z13sample_othersPdS_S_S_S_S_Pi_param_3];
	ld.param.u64 	%rd9, [_Z13sample_othersPdS_S_S_S_S_Pi_param_4];
	ld.param.u64 	%rd11, [_Z13sample_othersPdS_S_S_S_S_Pi_param_5];
	ld.param.u64 	%rd12, [_Z13sample_othersPdS_S_S_S_S_Pi_param_6];
	cvta.to.global.u64 	%rd1, %rd12;
	cvta.to.global.u64 	%rd2, %rd11;
	cvta.to.global.u64 	%rd3, %rd10;
	mov.u32 	%r33, %tid.x;
	mov.u32 	%r34, %ntid.x;
	mov.u32 	%r35, %ctaid.x;
	mad.lo.s32 	%r1, %r34, %r35, %r33;
	mul.wide.s32 	%rd13, %r1, 8;
	add.s64 	%rd4, %rd3, %rd13;
	ld.global.f64 	%fd141, [%rd4];
	{
	.reg .b32 %temp; 
	mov.b64 	{%temp, %r80}, %fd141;
	}
	{
	.reg .b32 %temp; 
	mov.b64 	{%r81, %temp}, %fd141;
	}
	setp.gt.s32 	%p1, %r80, 1048575;
	mov.b32 	%r82, -1023;
	@%p1 bra 	$L__BB2_2;
	mul.f64 	%fd141, %fd141, 0d4350000000000000;
	{
	.reg .b32 %temp; 
	mov.b64 	{%temp, %r80}, %fd141;
	}
	{
	.reg .b32 %temp; 
	mov.b64 	{%r81, %temp}, %fd141;
	}
	mov.b32 	%r82, -1077;
$L__BB2_2:
	add.s32 	%r37, %r80, -1;
	setp.gt.u32 	%p2, %r37, 2146435070;
	@%p2 bra 	$L__BB2_6;
	shr.u32 	%r40, %r80, 20;
	add.s32 	%r83, %r82, %r40;
	and.b32  	%r41, %r80, 1048575;
	or.b32  	%r42, %r41, 1072693248;
	mov.b64 	%fd142, {%r81, %r42};
	setp.lt.u32 	%p4, %r42, 1073127583;
	@%p4 bra 	$L__BB2_5;
	{
	.reg .b32 %temp; 
	mov.b64 	{%r43, %temp}, %fd142;
	}
	{
	.reg .b32 %temp; 
	mov.b64 	{%temp, %r44}, %fd142;
	}
	add.s32 	%r45, %r44, -1048576;
	mov.b64 	%fd142, {%r43, %r45};
	add.s32 	%r83, %r83, 1;
$L__BB2_5:
	add.f64 	%fd30, %fd142, 0dBFF0000000000000;
	add.f64 	%fd31, %fd142, 0d3FF0000000000000;
	rcp.approx.ftz.f64 	%fd32, %fd31;
	neg.f64 	%fd33, %fd31;
	fma.rn.f64 	%fd34, %fd33, %fd32, 0d3FF0000000000000;
	fma.rn.f64 	%fd35, %fd34, %fd34, %fd34;
	fma.rn.f64 	%fd36, %fd35, %fd32, %fd32;
	mul.f64 	%fd37, %fd30, %fd36;
	fma.rn.f64 	%fd38, %fd30, %fd36, %fd37;
	mul.f64 	%fd39, %fd38, %fd38;
	fma.rn.f64 	%fd40, %fd39, 0d3EB1380B3AE80F1E, 0d3ED0EE258B7A8B04;
	fma.rn.f64 	%fd41, %fd40, %fd39, 0d3EF3B2669F02676F;
	fma.rn.f64 	%fd42, %fd41, %fd39, 0d3F1745CBA9AB0956;
	fma.rn.f64 	%fd43, %fd42, %fd39, 0d3F3C71C72D1B5154;
	fma.rn.f64 	%fd44, %fd43, %fd39, 0d3F624924923BE72D;
	fma.rn.f64 	%fd45, %fd44, %fd39, 0d3F8999999999A3C4;
	fma.rn.f64 	%fd46, %fd45, %fd39, 0d3FB5555555555554;
	sub.f64 	%fd47, %fd30, %fd38;
	add.f64 	%fd48, %fd47, %fd47;
	neg.f64 	%fd49, %fd38;
	fma.rn.f64 	%fd50, %fd49, %fd30, %fd48;
	mul.f64 	%fd51, %fd36, %fd50;
	mul.f64 	%fd52, %fd39, %fd46;
	fma.rn.f64 	%fd53, %fd52, %fd38, %fd51;
	xor.b32  	%r46, %r83, -2147483648;
	mov.b32 	%r47, 1127219200;
	mov.b64 	%fd54, {%r46, %r47};
	mov.b32 	%r48, -2147483648;
	mov.b64 	%fd55, {%r48, %r47};
	sub.f64 	%fd56, %fd54, %fd55;
	fma.rn.f64 	%fd57, %fd56, 0d3FE62E42FEFA39EF, %fd38;
	fma.rn.f64 	%fd58, %fd56, 0dBFE62E42FEFA39EF, %fd57;
	sub.f64 	%fd59, %fd58, %fd38;
	sub.f64 	%fd60, %fd53, %fd59;
	fma.rn.f64 	%fd61, %fd56, 0d3C7ABC9E3B39803F, %fd60;
	add.f64 	%fd143, %fd57, %fd61;
	bra.uni 	$L__BB2_7;
$L__BB2_6:
	fma.rn.f64 	%fd29, %fd141, 0d7FF0000000000000, 0d7FF0000000000000;
	{
	.reg .b32 %temp; 
	mov.b64 	{%temp, %r38}, %fd141;
	}
	and.b32  	%r39, %r38, 2147483647;
	setp.eq.s32 	%p3, %r39, 0;
	selp.f64 	%fd143, 0dFFF0000000000000, %fd29, %p3;
$L__BB2_7:
	neg.f64 	%fd62, %fd143;
	cvta.to.global.u64 	%rd14, %rd7;
	add.s64 	%rd5, %rd14, %rd13;
	ld.global.f64 	%fd63, [%rd5];
	ld.global.f64 	%fd64, [%rd2];
	cvta.to.global.u64 	%rd16, %rd9;
	add.s64 	%rd17, %rd16, %rd13;
	ld.global.f64 	%fd65, [%rd17];
	mul.f64 	%fd66, %fd64, %fd65;
	fma.rn.f64 	%fd67, %fd66, 0d3FE0000000000000, %fd63;
	div.rn.f64 	%fd10, %fd62, %fd67;
	cvta.to.global.u64 	%rd18, %rd6;
	add.s64 	%rd19, %rd18, %rd13;
	st.global.f64 	[%rd19], %fd10;
	ld.global.u32 	%r50, [%rd1];
	mul.wide.s32 	%rd20, %r50, 8;
	add.s64 	%rd21, %rd4, %rd20;
	ld.global.f64 	%fd144, [%rd21];
	{
	.reg .b32 %temp; 
	mov.b64 	{%temp, %r84}, %fd144;
	}
	{
	.reg .b32 %temp; 
	mov.b64 	{%r85, %temp}, %fd144;
	}
	setp.gt.s32 	%p5, %r84, 1048575;
	mov.b32 	%r86, -1023;
	@%p5 bra 	$L__BB2_9;
	mul.f64 	%fd144, %fd144, 0d4350000000000000;
	{
	.reg .b32 %temp; 
	mov.b64 	{%temp, %r84}, %fd144;
	}
	{
	.reg .b32 %temp; 
	mov.b64 	{%r85, %temp}, %fd144;
	}
	mov.b32 	%r86, -1077;
$L__BB2_9:
	add.s32 	%r52, %r84, -1;
	setp.gt.u32 	%p6, %r52, 2146435070;
	@%p6 bra 	$L__BB2_13;
	shr.u32 	%r55, %r84, 20;
	add.s32 	%r87, %r86, %r55;
	and.b32  	%r56, %r84, 1048575;
	or.b32  	%r57, %r56, 1072693248;
	mov.b64 	%fd145, {%r85, %r57};
	setp.lt.u32 	%p8, %r57, 1073127583;
	@%p8 bra 	$L__BB2_12;
	{
	.reg .b32 %temp; 
	mov.b64 	{%r58, %temp}, %fd145;
	}
	{
	.reg .b32 %temp; 
	mov.b64 	{%temp, %r59}, %fd145;
	}
	add.s32 	%r60, %r59, -1048576;
	mov.b64 	%fd145, {%r58, %r60};
	add.s32 	%r87, %r87, 1;
$L__BB2_12:
	add.f64 	%fd69, %fd145, 0dBFF0000000000000;
	add.f64 	%fd70, %fd145, 0d3FF0000000000000;
	rcp.approx.ftz.f64 	%fd71, %fd70;
	neg.f64 	%fd72, %fd70;
	fma.rn.f64 	%fd73, %fd72, %fd71, 0d3FF0000000000000;
	fma.rn.f64 	%fd74, %fd73, %fd73, %fd73;
	fma.rn.f64 	%fd75, %fd74, %fd71, %fd71;
	mul.f64 	%fd76, %fd69, %fd75;
	fma.rn.f64 	%fd77, %fd69, %fd75, %fd76;
	mul.f64 	%fd78, %fd77, %fd77;
	fma.rn.f64 	%fd79, %fd78, 0d3EB1380B3AE80F1E, 0d3ED0EE258B7A8B04;
	fma.rn.f64 	%fd80, %fd79, %fd78, 0d3EF3B2669F02676F;
	fma.rn.f64 	%fd81, %fd80, %fd78, 0d3F1745CBA9AB0956;
	fma.rn.f64 	%fd82, %fd81, %fd78, 0d3F3C71C72D1B5154;
	fma.rn.f64 	%fd83, %fd82, %fd78, 0d3F624924923BE72D;
	fma.rn.f64 	%fd84, %fd83, %fd78, 0d3F8999999999A3C4;
	fma.rn.f64 	%fd85, %fd84, %fd78, 0d3FB5555555555554;
	sub.f64 	%fd86, %fd69, %fd77;
	add.f64 	%fd87, %fd86, %fd86;
	neg.f64 	%fd88, %fd77;
	fma.rn.f64 	%fd89, %fd88, %fd69, %fd87;
	mul.f64 	%fd90, %fd75, %fd89;
	mul.f64 	%fd91, %fd78, %fd85;
	fma.rn.f64 	%fd92, %fd91, %fd77, %fd90;
	xor.b32  	%r61, %r87, -2147483648;
	mov.b32 	%r62, 1127219200;
	mov.b64 	%fd93, {%r61, %r62};
	mov.b32 	%r63, -2147483648;
	mov.b64 	%fd94, {%r63, %r62};
	sub.f64 	%fd95, %fd93, %fd94;
	fma.rn.f64 	%fd96, %fd95, 0d3FE62E42FEFA39EF, %fd77;
	fma.rn.f64 	%fd97, %fd95, 0dBFE62E42FEFA39EF, %fd96;
	sub.f64 	%fd98, %fd97, %fd77;
	sub.f64 	%fd99, %fd92, %fd98;
	fma.rn.f64 	%fd100, %fd95, 0d3C7ABC9E3B39803F, %fd99;
	add.f64 	%fd146, %fd96, %fd100;
	bra.uni 	$L__BB2_14;
$L__BB2_13:
	fma.rn.f64 	%fd68, %fd144, 0d7FF0000000000000, 0d7FF0000000000000;
	{
	.reg .b32 %temp; 
	mov.b64 	{%temp, %r53}, %fd144;
	}
	and.b32  	%r54, %r53, 2147483647;
	setp.eq.s32 	%p7, %r54, 0;
	selp.f64 	%fd146, 0dFFF0000000000000, %fd68, %p7;
$L__BB2_14:
	neg.f64 	%fd101, %fd146;
	add.f64 	%fd102, %fd10, 0d3FF0000000000000;
	div.rn.f64 	%fd103, %fd101, %fd102;
	st.global.f64 	[%rd5], %fd103;
	setp.ne.s32 	%p9, %r1, 0;
	@%p9 bra 	$L__BB2_23;
	ld.global.u32 	%r65, [%rd1];
	shl.b32 	%r66, %r65, 1;
	mul.wide.s32 	%rd22, %r66, 8;
	add.s64 	%rd23, %rd3, %rd22;
	ld.global.f64 	%fd147, [%rd23];
	{
	.reg .b32 %temp; 
	mov.b64 	{%temp, %r88}, %fd147;
	}
	{
	.reg .b32 %temp; 
	mov.b64 	{%r89, %temp}, %fd147;
	}
	setp.gt.s32 	%p10, %r88, 1048575;
	mov.b32 	%r90, -1023;
	@%p10 bra 	$L__BB2_17;
	mul.f64 	%fd147, %fd147, 0d4350000000000000;
	{
	.reg .b32 %temp; 
	mov.b64 	{%temp, %r88}, %fd147;
	}
	{
	.reg .b32 %temp; 
	mov.b64 	{%r89, %temp}, %fd147;
	}
	mov.b32 	%r90, -1077;
$L__BB2_17:
	add.s32 	%r68, %r88, -1;
	setp.gt.u32 	%p11, %r68, 2146435070;
	@%p11 bra 	$L__BB2_21;
	shr.u32 	%r71, %r88, 20;
	add.s32 	%r91, %r90, %r71;
	and.b32  	%r72, %r88, 1048575;
	or.b32  	%r73, %r72, 1072693248;
	mov.b64 	%fd148, {%r89, %r73};
	setp.lt.u32 	%p13, %r73, 1073127583;
	@%p13 bra 	$L__BB2_20;
	{
	.reg .b32 %temp; 
	mov.b64 	{%r74, %temp}, %fd148;
	}
	{
	.reg .b32 %temp; 
	mov.b64 	{%temp, %r75}, %fd148;
	}
	add.s32 	%r76, %r75, -1048576;
	mov.b64 	%fd148, {%r74, %r76};
	add.s32 	%r91, %r91, 1;
$L__BB2_20:
	add.f64 	%fd105, %fd148, 0dBFF0000000000000;
	add.f64 	%fd106, %fd148, 0d3FF0000000000000;
	rcp.approx.ftz.f64 	%fd107, %fd106;
	neg.f64 	%fd108, %fd106;
	fma.rn.f64 	%fd109, %fd108, %fd107, 0d3FF0000000000000;
	fma.rn.f64 	%fd110, %fd109, %fd109, %fd109;
	fma.rn.f64 	%fd111, %fd110, %fd107, %fd107;
	mul.f64 	%fd112, %fd105, %fd111;
	fma.rn.f64 	%fd113, %fd105, %fd111, %fd112;
	mul.f64 	%fd114, %fd113, %fd113;
	fma.rn.f64 	%fd115, %fd114, 0d3EB1380B3AE80F1E, 0d3ED0EE258B7A8B04;
	fma.rn.f64 	%fd116, %fd115, %fd114, 0d3EF3B2669F02676F;
	fma.rn.f64 	%fd117, %fd116, %fd114, 0d3F1745CBA9AB0956;
	fma.rn.f64 	%fd118, %fd117, %fd114, 0d3F3C71C72D1B5154;
	fma.rn.f64 	%fd119, %fd118, %fd114, 0d3F624924923BE72D;
	fma.rn.f64 	%fd120, %fd119, %fd114, 0d3F8999999999A3C4;
	fma.rn.f64 	%fd121, %fd120, %fd114, 0d3FB5555555555554;
	sub.f64 	%fd122, %fd105, %fd113;
	add.f64 	%fd123, %fd122, %fd122;
	neg.f64 	%fd124, %fd113;
	fma.rn.f64 	%fd125, %fd124, %fd105, %fd123;
	mul.f64 	%fd126, %fd111, %fd125;
	mul.f64 	%fd127, %fd114, %fd121;
	fma.rn.f64 	%fd128, %fd127, %fd113, %fd126;
	xor.b32  	%r77, %r91, -2147483648;
	mov.b32 	%r78, 1127219200;
	mov.b64 	%fd129, {%r77, %r78};
	mov.b32 	%r79, -2147483648;
	mov.b64 	%fd130, {%r79, %r78};
	sub.f64 	%fd131, %fd129, %fd130;
	fma.rn.f64 	%fd132, %fd131, 0d3FE62E42FEFA39EF, %fd113;
	fma.rn.f64 	%fd133, %fd131, 0dBFE62E42FEFA39EF, %fd132;
	sub.f64 	%fd134, %fd133, %fd113;
	sub.f64 	%fd135, %fd128, %fd134;
	fma.rn.f64 	%fd136, %fd131, 0d3C7ABC9E3B39803F, %fd135;
	add.f64 	%fd149, %fd132, %fd136;
	bra.uni 	$L__BB2_22;
$L__BB2_21:
	fma.rn.f64 	%fd104, %fd147, 0d7FF0000000000000, 0d7FF0000000000000;
	{
	.reg .b32 %temp; 
	mov.b64 	{%temp, %r69}, %fd147;
	}
	and.b32  	%r70, %r69, 2147483647;
	setp.eq.s32 	%p12, %r70, 0;
	selp.f64 	%fd149, 0dFFF0000000000000, %fd104, %p12;
$L__BB2_22:
	neg.f64 	%fd137, %fd149;
	ld.global.f64 	%fd138, [%rd2];
	add.f64 	%fd139, %fd138, 0d3FF0000000000000;
	div.rn.f64 	%fd140, %fd137, %fd139;
	cvta.to.global.u64 	%rd24, %rd8;
	st.global.f64 	[%rd24], %fd140;
$L__BB2_23:
	ret;

}
	// .globl	_Z10sample_tauP17curandStateXORWOWPdS1_S1_
.visible .entry _Z10sample_tauP17curandStateXORWOWPdS1_S1_(
	.param .u64 .ptr .align 1 _Z10sample_tauP17curandStateXORWOWPdS1_S1__param_0,
	.param .u64 .ptr .align 1 _Z10sample_tauP17curandStateXORWOWPdS1_S1__param_1,
	.param .u64 .ptr .align 1 _Z10sample_tauP17curandStateXORWOWPdS1_S1__param_2,
	.param .u64 .ptr .align 1 _Z10sample_tauP17curandStateXORWOWPdS1_S1__param_3
)
{
	.reg .pred 	%p<64>;
	.reg .b32 	%r<242>;
	.reg .b32 	%f<3>;
	.reg .b64 	%rd<18>;
	.reg .b64 	%fd<193>;
	// demoted variable
	.shared .align 4 .b8 _ZZ10sample_tauP17curandStateXORWOWPdS1_S1_E11local_array[128];
	// demoted variable
	.shared .align 8 .b8 _ZZ10sample_tauP17curandStateXORWOWPdS1_S1_E7d_tau_X[256];
	// demoted variable
	.shared .align 4 .u32 _ZZ10sample_tauP17curandStateXORWOWPdS1_S1_E4flag;
	ld.param.u64 	%rd4, [_Z10sample_tauP17curandStateXORWOWPdS1_S1__param_0];
	ld.param.u64 	%rd7, [_Z10sample_tauP17curandStateXORWOWPdS1_S1__param_1];
	ld.param.u64 	%rd5, [_Z10sample_tauP17curandStateXORWOWPdS1_S1__param_2];
	cvta.to.global.u64 	%rd1, %rd7;
	ld.global.f64 	%fd1, [%rd1];
	fma.rn.f64 	%fd2, %fd1, 0d4000000000000000, 0dBFF0000000000000;
	{
	.reg .b32 %temp; 
	mov.b64 	{%temp, %r1}, %fd2;
	}
	mov.f64 	%fd46, 0dBFE0000000000000;
	{
	.reg .b32 %temp; 
	mov.b64 	{%temp, %r2}, %fd46;
	}
	abs.f64 	%fd3, %fd2;
	{ // callseq 1, 0
	.param .b64 param0;
	st.param.f64 	[param0], %fd3;
	.param .b64 param1;
	st.param.f64 	[param1], 0dBFE0000000000000;
	.param .b64 retval0;
	call.uni (retval0), 
	__internal_accurate_pow, 
	(
	param0, 
	param1
	);
	ld.param.f64 	%fd47, [retval0];
	} // callseq 1
	setp.lt.s32 	%p1, %r1, 0;
	setp.neu.f64 	%p2, %fd2, 0d0000000000000000;
	shr.s32 	%r38, %r2, 31;
	and.b32  	%r39, %r38, 2146435072;
	mov.b32 	%r40, 0;
	mov.b64 	%fd49, {%r40, %r39};
	selp.f64 	%fd50, 0dFFF8000000000000, %fd47, %p1;
	selp.f64 	%fd182, %fd50, %fd49, %p2;
	add.f64 	%fd51, %fd2, 0dBFE0000000000000;
	{
	.reg .b32 %temp; 
	mov.b64 	{%temp, %r41}, %fd51;
	}
	and.b32  	%r42, %r41, 2146435072;
	setp.ne.s32 	%p3, %r42, 2146435072;
	@%p3 bra 	$L__BB3_5;
	setp.num.f64 	%p4, %fd2, %fd2;
	@%p4 bra 	$L__BB3_3;
	mov.f64 	%fd52, 0dBFE0000000000000;
	add.rn.f64 	%fd182, %fd2, %fd52;
	bra.uni 	$L__BB3_5;
$L__BB3_3:
	setp.neu.f64 	%p5, %fd3, 0d7FF0000000000000;
	@%p5 bra 	$L__BB3_5;
	setp.lt.s32 	%p6, %r2, 0;
	setp.neu.f64 	%p7, %fd2, 0d0000000000000000;
	setp.lt.s32 	%p8, %r1, 0;
	and.b32  	%r43, %r2, 2146435072;
	setp.eq.s32 	%p9, %r43, 1071644672;
	selp.b32 	%r44, 0, 2146435072, %p6;
	and.b32  	%r45, %r2, 2147483647;
	setp.ne.s32 	%p10, %r45, 1071644672;
	or.b32  	%r46, %r44, -2147483648;
	selp.b32 	%r47, %r46, %r44, %p10;
	selp.b32 	%r48, %r47, %r44, %p9;
	selp.b32 	%r49, %r48, %r44, %p7;
	selp.b32 	%r50, %r49, %r44, %p8;
	mov.b32 	%r51, 0;
	mov.b64 	%fd182, {%r51, %r50};
$L__BB3_5:
	setp.eq.f64 	%p11, %fd2, 0d3FF0000000000000;
	selp.f64 	%fd8, 0d3FF0000000000000, %fd182, %p11;
	mov.f64 	%fd183, 0d4010000000000000;
	{
	.reg .b32 %temp; 
	mov.b64 	{%temp, %r229}, %fd183;
	}
	{
	.reg .b32 %temp; 
	mov.b64 	{%r230, %temp}, %fd183;
	}
	setp.gt.s32 	%p12, %r229, 1048575;
	mov.b32 	%r231, -1023;
	@%p12 bra 	$L__BB3_7;
	mov.f64 	%fd183, 0d4370000000000000;
	{
	.reg .b32 %temp; 
	mov.b64 	{%temp, %r229}, %fd183;
	}
	{
	.reg .b32 %temp; 
	mov.b64 	{%r230, %temp}, %fd183;
	}
	mov.b32 	%r231, -1077;
$L__BB3_7:
	add.s32 	%r54, %r229, -1;
	setp.gt.u32 	%p13, %r54, 2146435070;
	@%p13 bra 	$L__BB3_11;
	shr.u32 	%r57, %r229, 20;
	add.s32 	%r232, %r231, %r57;
	and.b32  	%r58, %r229, 1048575;
	or.b32  	%r59, %r58, 1072693248;
	mov.b64 	%fd184, {%r230, %r59};
	setp.lt.u32 	%p15, %r59, 1073127583;
	@%p15 bra 	$L__BB3_10;
	{
	.reg .b32 %temp; 
	mov.b64 	{%r60, %temp}, %fd184;
	}
	{
	.reg .b32 %temp; 
	mov.b64 	{%temp, %r61}, %fd184;
	}
	add.s32 	%r62, %r61, -1048576;
	mov.b64 	%fd184, {%r60, %r62};
	add.s32 	%r232, %r232, 1;
$L__BB3_10:
	add.f64 	%fd56, %fd184, 0dBFF0000000000000;
	add.f64 	%fd57, %fd184, 0d3FF0000000000000;
	rcp.approx.ftz.f64 	%fd58, %fd57;
	neg.f64 	%fd59, %fd57;
	fma.rn.f64 	%fd60, %fd59, %fd58, 0d3FF0000000000000;
	fma.rn.f64 	%fd61, %fd60, %fd60, %fd60;
	fma.rn.f64 	%fd62, %fd61, %fd58, %fd58;
	mul.f64 	%fd63, %fd56, %fd62;
	fma.rn.f64 	%fd64, %fd56, %fd62, %fd63;
	mul.f64 	%fd65, %fd64, %fd64;
	fma.rn.f64 	%fd66, %fd65, 0d3EB1380B3AE80F1E, 0d3ED0EE258B7A8B04;
	fma.rn.f64 	%fd67, %fd66, %fd65, 0d3EF3B2669F02676F;
	fma.rn.f64 	%fd68, %fd67, %fd65, 0d3F1745CBA9AB0956;
	fma.rn.f64 	%fd69, %fd68, %fd65, 0d3F3C71C72D1B5154;
	fma.rn.f64 	%fd70, %fd69, %fd65, 0d3F624924923BE72D;
	fma.rn.f64 	%fd71, %fd70, %fd65, 0d3F8999999999A3C4;
	fma.rn.f64 	%fd72, %fd71, %fd65, 0d3FB5555555555554;
	sub.f64 	%fd73, %fd56, %fd64;
	add.f64 	%fd74, %fd73, %fd73;
	neg.f64 	%fd75, %fd64;
	fma.rn.f64 	%fd76, %fd75, %fd56, %fd74;
	mul.f64 	%fd77, %fd62, %fd76;
	mul.f64 	%fd78, %fd65, %fd72;
	fma.rn.f64 	%fd79, %fd78, %fd64, %fd77;
	xor.b32  	%r63, %r232, -2147483648;
	mov.b32 	%r64, 1127219200;
	mov.b64 	%fd80, {%r63, %r64};
	mov.b32 	%r65, -2147483648;
	mov.b64 	%fd81, {%r65, %r64};
	sub.f64 	%fd82, %fd80, %fd81;
	fma.rn.f64 	%fd83, %fd82, 0d3FE62E42FEFA39EF, %fd64;
	fma.rn.f64 	%fd84, %fd82, 0dBFE62E42FEFA39EF, %fd83;
	sub.f64 	%fd85, %fd84, %fd64;
	sub.f64 	%fd86, %fd79, %fd85;
	fma.rn.f64 	%fd87, %fd82, 0d3C7ABC9E3B39803F, %fd86;
	add.f64 	%fd185, %fd83, %fd87;
	bra.uni 	$L__BB3_12;
$L__BB3_11:
	fma.rn.f64 	%fd55, %fd183, 0d7FF0000000000000, 0d7FF0000000000000;
	{
	.reg .b32 %temp; 
	mov.b64 	{%temp, %r55}, %fd183;
	}
	and.b32  	%r56, %r55, 2147483647;
	setp.eq.s32 	%p14, %r56, 0;
	selp.f64 	%fd185, 0dFFF0000000000000, %fd55, %p14;
$L__BB3_12:
	sub.f64 	%fd16, %fd1, %fd185;
	mov.u32 	%r66, %tid.x;
	mov.u32 	%r67, %ntid.x;
	mov.u32 	%r68, %ctaid.x;
	mad.lo.s32 	%r13, %r67, %r68, %r66;
	setp.eq.s32 	%p16, %r13, 0;
	@%p16 bra 	$L__BB3_14;
	ld.shared.u32 	%r69, [_ZZ10sample_tauP17curandStateXORWOWPdS1_S1_E4flag];
	setp.eq.s32 	%p17, %r69, 0;
	@%p17 bra 	$L__BB3_68;
	bra.uni 	$L__BB3_15;
$L__BB3_14:
	mov.b32 	%r70, 1;
	st.shared.u32 	[_ZZ10sample_tauP17curandStateXORWOWPdS1_S1_E4flag], %r70;
$L__BB3_15:
	cvta.to.global.u64 	%rd8, %rd4;
	mul.wide.s32 	%rd9, %r13, 48;
	add.s64 	%rd2, %rd8, %rd9;
	mov.b32 	%r71, 1127219200;
	mov.b32 	%r72, -2147483648;
	mov.b64 	%fd17, {%r72, %r71};
	cvta.to.global.u64 	%rd3, %rd5;
	rcp.rn.f64 	%fd88, %fd8;
	add.f64 	%fd18, %fd1, %fd88;
$L__BB3_16:
	ld.global.v2.u32 	{%r74, %r75}, [%rd2];
	shr.u32 	%r76, %r75, 2;
	xor.b32  	%r77, %r76, %r75;
	ld.global.v2.u32 	{%r78, %r79}, [%rd2+8];
	ld.global.v2.u32 	{%r80, %r81}, [%rd2+16];
	shl.b32 	%r82, %r81, 4;
	shl.b32 	%r83, %r77, 1;
	xor.b32  	%r84, %r83, %r82;
	xor.b32  	%r85, %r84, %r77;
	xor.b32  	%r86, %r85, %r81;
	add.s32 	%r87, %r74, %r86;
	add.s32 	%r88, %r87, 362437;
	shr.u32 	%r89, %r78, 2;
	xor.b32  	%r90, %r89, %r78;
	shl.b32 	%r91, %r86, 4;
	shl.b32 	%r92, %r90, 1;
	xor.b32  	%r93, %r92, %r91;
	xor.b32  	%r94, %r93, %r90;
	xor.b32  	%r95, %r94, %r86;
	add.s32 	%r96, %r74, %r95;
	add.s32 	%r97, %r96, 724874;
	cvt.u64.u32 	%rd10, %r88;
	mul.wide.u32 	%rd11, %r97, 2097152;
	xor.b64  	%rd12, %rd11, %rd10;
	cvt.rn.f64.u64 	%fd89, %rd12;
	fma.rn.f64 	%fd19, %fd89, 0d3CA0000000000000, 0d3C90000000000000;
	shr.u32 	%r98, %r79, 2;
	xor.b32  	%r99, %r98, %r79;
	shl.b32 	%r100, %r95, 4;
	shl.b32 	%r101, %r99, 1;
	xor.b32  	%r102, %r101, %r100;
	xor.b32  	%r103, %r102, %r99;
	xor.b32  	%r104, %r103, %r95;
	add.s32 	%r105, %r74, %r104;
	add.s32 	%r106, %r105, 1087311;
	shr.u32 	%r107, %r80, 2;
	xor.b32  	%r108, %r107, %r80;
	st.global.v2.u32 	[%rd2+8], {%r86, %r95};
	shl.b32 	%r109, %r104, 4;
	shl.b32 	%r110, %r108, 1;
	xor.b32  	%r111, %r110, %r109;
	xor.b32  	%r112, %r111, %r108;
	xor.b32  	%r113, %r112, %r104;
	st.global.v2.u32 	[%rd2+16], {%r104, %r113};
	add.s32 	%r114, %r74, 1449748;
	st.global.v2.u32 	[%rd2], {%r114, %r81};
	add.s32 	%r115, %r113, %r114;
	cvt.u64.u32 	%rd13, %r106;
	mul.wide.u32 	%rd14, %r115, 2097152;
	xor.b64  	%rd15, %rd14, %rd13;
	cvt.rn.f64.u64 	%fd90, %rd15;
	fma.rn.f64 	%fd20, %fd90, 0d3CA0000000000000, 0d3C90000000000000;
	mov.f64 	%fd91, 0d3FF0000000000000;
	sub.f64 	%fd92, %fd91, %fd19;
	div.rn.f64 	%fd186, %fd19, %fd92;
	{
	.reg .b32 %temp; 
	mov.b64 	{%temp, %r233}, %fd186;
	}
	{
	.reg .b32 %temp; 
	mov.b64 	{%r234, %temp}, %fd186;
	}
	setp.gt.s32 	%p18, %r233, 1048575;
	mov.b32 	%r235, -1023;
	@%p18 bra 	$L__BB3_18;
	mul.f64 	%fd186, %fd186, 0d4350000000000000;
	{
	.reg .b32 %temp; 
	mov.b64 	{%temp, %r233}, %fd186;
	}
	{
	.reg .b32 %temp; 
	mov.b64 	{%r234, %temp}, %fd186;
	}
	mov.b32 	%r235, -1077;
$L__BB3_18:
	add.s32 	%r117, %r233, -1;
	setp.gt.u32 	%p19, %r117, 2146435070;
	@%p19 bra 	$L__BB3_22;
	shr.u32 	%r120, %r233, 20;
	add.s32 	%r236, %r235, %r120;
	and.b32  	%r121, %r233, 1048575;
	or.b32  	%r122, %r121, 1072693248;
	mov.b64 	%fd187, {%r234, %r122};
	setp.lt.u32 	%p21, %r122, 1073127583;
	@%p21 bra 	$L__BB3_21;
	{
	.reg .b32 %temp; 
	mov.b64 	{%r123, %temp}, %fd187;
	}
	{
	.reg .b32 %temp; 
	mov.b64 	{%temp, %r124}, %fd187;
	}
	add.s32 	%r125, %r124, -1048576;
	mov.b64 	%fd187, {%r123, %r125};
	add.s32 	%r236, %r236, 1;
$L__BB3_21:
	add.f64 	%fd94, %fd187, 0dBFF0000000000000;
	add.f64 	%fd95, %fd187, 0d3FF0000000000000;
	rcp.approx.ftz.f64 	%fd96, %fd95;
	neg.f64 	%fd97, %fd95;
	fma.rn.f64 	%fd98, %fd97, %fd96, 0d3FF0000000000000;
	fma.rn.f64 	%fd99, %fd98, %fd98, %fd98;
	fma.rn.f64 	%fd100, %fd99, %fd96, %fd96;
	mul.f64 	%fd101, %fd94, %fd100;
	fma.rn.f64 	%fd102, %fd94, %fd100, %fd101;
	mul.f64 	%fd103, %fd102, %fd102;
	fma.rn.f64 	%fd104, %fd103, 0d3EB1380B3AE80F1E, 0d3ED0EE258B7A8B04;
	fma.rn.f64 	%fd105, %fd104, %fd103, 0d3EF3B2669F02676F;
	fma.rn.f64 	%fd106, %fd105, %fd103, 0d3F1745CBA9AB0956;
	fma.rn.f64 	%fd107, %fd106, %fd103, 0d3F3C71C72D1B5154;
	fma.rn.f64 	%fd108, %fd107, %fd103, 0d3F624924923BE72D;
	fma.rn.f64 	%fd109, %fd108, %fd103, 0d3F8999999999A3C4;
	fma.rn.f64 	%fd110, %fd109, %fd103, 0d3FB5555555555554;
	sub.f64 	%fd111, %fd94, %fd102;
	add.f64 	%fd112, %fd111, %fd111;
	neg.f64 	%fd113, %fd102;
	fma.rn.f64 	%fd114, %fd113, %fd94, %fd112;
	mul.f64 	%fd115, %fd100, %fd114;
	mul.f64 	%fd116, %fd103, %fd110;
	fma.rn.f64 	%fd117, %fd116, %fd102, %fd115;
	xor.b32  	%r126, %r236, -2147483648;
	mov.b32 	%r127, 1127219200;
	mov.b64 	%fd118, {%r126, %r127};
	sub.f64 	%fd119, %fd118, %fd17;
	fma.rn.f64 	%fd120, %fd119, 0d3FE62E42FEFA39EF, %fd102;
	fma.rn.f64 	%fd121, %fd119, 0dBFE62E42FEFA39EF, %fd120;
	sub.f64 	%fd122, %fd121, %fd102;
	sub.f64 	%fd123, %fd117, %fd122;
	fma.rn.f64 	%fd124, %fd119, 0d3C7ABC9E3B39803F, %fd123;
	add.f64 	%fd188, %fd120, %fd124;
	bra.uni 	$L__BB3_23;
$L__BB3_22:
	fma.rn.f64 	%fd93, %fd186, 0d7FF0000000000000, 0d7FF0000000000000;
	{
	.reg .b32 %temp; 
	mov.b64 	{%temp, %r118}, %fd186;
	}
	and.b32  	%r119, %r118, 2147483647;
	setp.eq.s32 	%p20, %r119, 0;
	selp.f64 	%fd188, 0dFFF0000000000000, %fd93, %p20;
$L__BB3_23:
	mul.f64 	%fd30, %fd8, %fd188;
	ld.global.f64 	%fd31, [%rd1];
	fma.rn.f64 	%fd125, %fd30, 0d3FF71547652B82FE, 0d4338000000000000;
	{
	.reg .b32 %temp; 
	mov.b64 	{%r24, %temp}, %fd125;
	}
	mov.f64 	%fd126, 0dC338000000000000;
	add.rn.f64 	%fd127, %fd125, %fd126;
	fma.rn.f64 	%fd128, %fd127, 0dBFE62E42FEFA39EF, %fd30;
	fma.rn.f64 	%fd129, %fd127, 0dBC7ABC9E3B39803F, %fd128;
	fma.rn.f64 	%fd130, %fd129, 0d3E5ADE1569CE2BDF, 0d3E928AF3FCA213EA;
	fma.rn.f64 	%fd131, %fd130, %fd129, 0d3EC71DEE62401315;
	fma.rn.f64 	%fd132, %fd131, %fd129, 0d3EFA01997C89EB71;
	fma.rn.f64 	%fd133, %fd132, %fd129, 0d3F2A01A014761F65;
	fma.rn.f64 	%fd134, %fd133, %fd129, 0d3F56C16C1852B7AF;
	fma.rn.f64 	%fd135, %fd134, %fd129, 0d3F81111111122322;
	fma.rn.f64 	%fd136, %fd135, %fd129, 0d3FA55555555502A1;
	fma.rn.f64 	%fd137, %fd136, %fd129, 0d3FC5555555555511;
	fma.rn.f64 	%fd138, %fd137, %fd129, 0d3FE000000000000B;
	fma.rn.f64 	%fd139, %fd138, %fd129, 0d3FF0000000000000;
	fma.rn.f64 	%fd140, %fd139, %fd129, 0d3FF0000000000000;
	{
	.reg .b32 %temp; 
	mov.b64 	{%r25, %temp}, %fd140;
	}
	{
	.reg .b32 %temp; 
	mov.b64 	{%temp, %r26}, %fd140;
	}
	shl.b32 	%r128, %r24, 20;
	add.s32 	%r129, %r128, %r26;
	mov.b64 	%fd189, {%r25, %r129};
	{
	.reg .b32 %temp; 
	mov.b64 	{%temp, %r130}, %fd30;
	}
	mov.b32 	%f2, %r130;
	abs.f32 	%f1, %f2;
	setp.lt.f32 	%p22, %f1, 0f4086232B;
	@%p22 bra 	$L__BB3_26;
	setp.lt.f64 	%p23, %fd30, 0d0000000000000000;
	add.f64 	%fd141, %fd30, 0d7FF0000000000000;
	selp.f64 	%fd189, 0d0000000000000000, %fd141, %p23;
	setp.geu.f32 	%p24, %f1, 0f40874800;
	@%p24 bra 	$L__BB3_26;
	shr.u32 	%r131, %r24, 31;
	add.s32 	%r132, %r24, %r131;
	shr.s32 	%r133, %r132, 1;
	shl.b32 	%r134, %r133, 20;
	add.s32 	%r135, %r26, %r134;
	mov.b64 	%fd142, {%r25, %r135};
	sub.s32 	%r136, %r24, %r133;
	shl.b32 	%r137, %r136, 20;
	add.s32 	%r138, %r137, 1072693248;
	mov.b32 	%r139, 0;
	mov.b64 	%fd143, {%r139, %r138};
	mul.f64 	%fd189, %fd143, %fd142;
$L__BB3_26:
	mul.f64 	%fd144, %fd31, %fd189;
	shl.b32 	%r141, %r13, 3;
	mov.u32 	%r142, _ZZ10sample_tauP17curandStateXORWOWPdS1_S1_E7d_tau_X;
	add.s32 	%r143, %r142, %r141;
	st.shared.f64 	[%r143], %fd144;
	fma.rn.f64 	%fd145, %fd18, %fd30, %fd16;
	sub.f64 	%fd36, %fd145, %fd144;
	mul.f64 	%fd146, %fd19, %fd19;
	mul.f64 	%fd190, %fd146, %fd20;
	{
	.reg .b32 %temp; 
	mov.b64 	{%temp, %r237}, %fd190;
	}
	{
	.reg .b32 %temp; 
	mov.b64 	{%r238, %temp}, %fd190;
	}
	setp.gt.s32 	%p25, %r237, 1048575;
	mov.b32 	%r239, -1023;
	@%p25 bra 	$L__BB3_28;
	mul.f64 	%fd190, %fd190, 0d4350000000000000;
	{
	.reg .b32 %temp; 
	mov.b64 	{%temp, %r237}, %fd190;
	}
	{
	.reg .b32 %temp; 
	mov.b64 	{%r238, %temp}, %fd190;
	}
	mov.b32 	%r239, -1077;
$L__BB3_28:
	add.s32 	%r145, %r237, -1;
	setp.gt.u32 	%p26, %r145, 2146435070;
	@%p26 bra 	$L__BB3_32;
	shr.u32 	%r148, %r237, 20;
	add.s32 	%r240, %r239, %r148;
	and.b32  	%r149, %r237, 1048575;
	or.b32  	%r150, %r149, 1072693248;
	mov.b64 	%fd191, {%r238, %r150};
	setp.lt.u32 	%p28, %r150, 1073127583;
	@%p28 bra 	$L__BB3_31;
	{
	.reg .b32 %temp; 
	mov.b64 	{%r151, %temp}, %fd191;
	}
	{
	.reg .b32 %temp; 
	mov.b64 	{%temp, %r152}, %fd191;
	}
	add.s32 	%r153, %r152, -1048576;
	mov.b64 	%fd191, {%r151, %r153};
	add.s32 	%r240, %r240, 1;
$L__BB3_31:
	add.f64 	%fd148, %fd191, 0dBFF0000000000000;
	add.f64 	%fd149, %fd191, 0d3FF0000000000000;
	rcp.approx.ftz.f64 	%fd150, %fd149;
	neg.f64 	%fd151, %fd149;
	fma.rn.f64 	%fd152, %fd151, %fd150, 0d3FF0000000000000;
	fma.rn.f64 	%fd153, %fd152, %fd152, %fd152;
	fma.rn.f64 	%fd154, %fd153, %fd150, %fd150;
	mul.f64 	%fd155, %fd148, %fd154;
	fma.rn.f64 	%fd156, %fd148, %fd154, %fd155;
	mul.f64 	%fd157, %fd156, %fd156;
	fma.rn.f64 	%fd158, %fd157, 0d3EB1380B3AE80F1E, 0d3ED0EE258B7A8B04;
	fma.rn.f64 	%fd159, %fd158, %fd157, 0d3EF3B2669F02676F;
	fma.rn.f64 	%fd160, %fd159, %fd157, 0d3F1745CBA9AB0956;
	fma.rn.f64 	%fd161, %fd160, %fd157, 0d3F3C71C72D1B5154;
	fma.rn.f64 	%fd162, %fd161, %fd157, 0d3F624924923BE72D;
	fma.rn.f64 	%fd163, %fd162, %fd157, 0d3F8999999999A3C4;
	fma.rn.f64 	%fd164, %fd163, %fd157, 0d3FB5555555555554;
	sub.f64 	%fd165, %fd148, %fd156;
	add.f64 	%fd166, %fd165, %fd165;
	neg.f64 	%fd167, %fd156;
	fma.rn.f64 	%fd168, %fd167, %fd148, %fd166;
	mul.f64 	%fd169, %fd154, %fd168;
	mul.f64 	%fd170, %fd157, %fd164;
	fma.rn.f64 	%fd171, %fd170, %fd156, %fd169;
	xor.b32  	%r154, %r240, -2147483648;
	mov.b32 	%r155, 1127219200;
	mov.b64 	%fd172, {%r154, %r155};
	sub.f64 	%fd173, %fd172, %fd17;
	fma.rn.f64 	%fd174, %fd173, 0d3FE62E42FEFA39EF, %fd156;
	fma.rn.f64 	%fd175, %fd173, 0dBFE62E42FEFA39EF, %fd174;
	sub.f64 	%fd176, %fd175, %fd156;
	sub.f64 	%fd177, %fd171, %fd176;
	fma.rn.f64 	%fd178, %fd173, 0d3C7ABC9E3B39803F, %fd177;
	add.f64 	%fd192, %fd174, %fd178;
	bra.uni 	$L__BB3_33;
$L__BB3_32:
	fma.rn.f64 	%fd147, %fd190, 0d7FF0000000000000, 0d7FF0000000000000;
	{
	.reg .b32 %temp; 
	mov.b64 	{%temp, %r146}, %fd190;
	}
	and.b32  	%r147, %r146, 2147483647;
	setp.eq.s32 	%p27, %r147, 0;
	selp.f64 	%fd192, 0dFFF0000000000000, %fd147, %p27;
$L__BB3_33:
	setp.ne.s32 	%p29, %r13, 0;
	setp.ltu.f64 	%p30, %fd36, %fd192;
	selp.u32 	%r156, 1, 0, %p30;
	shl.b32 	%r157, %r13, 2;
	mov.u32 	%r158, _ZZ10sample_tauP17curandStateXORWOWPdS1_S1_E11local_array;
	add.s32 	%r159, %r158, %r157;
	st.shared.u32 	[%r159], %r156;
	bar.sync 	0;
	@%p29 bra 	$L__BB3_67;
	ld.shared.u32 	%r161, [_ZZ10sample_tauP17curandStateXORWOWPdS1_S1_E11local_array];
	setp.ne.s32 	%p31, %r161, 1;
	mov.b32 	%r241, 0;
	@%p31 bra 	$L__BB3_36;
$L__BB3_35:
	ld.param.u64 	%rd17, [_Z10sample_tauP17curandStateXORWOWPdS1_S1__param_3];
	ld.global.f64 	%fd179, [%rd3];
	shl.b32 	%r224, %r241, 3;
	add.s32 	%r226, %r142, %r224;
	ld.shared.f64 	%fd180, [%r226];
	div.rn.f64 	%fd181, %fd179, %fd180;
	cvta.to.global.u64 	%rd16, %rd17;
	st.global.f64 	[%rd16], %fd181;
	mov.b32 	%r227, 0;
	st.shared.u32 	[_ZZ10sample_tauP17curandStateXORWOWPdS1_S1_E4flag], %r227;
	bra.uni 	$L__BB3_67;
$L__BB3_36:
	ld.shared.u32 	%r163, [_ZZ10sample_tauP17curandStateXORWOWPdS1_S1_E11local_array+4];
	setp.eq.s32 	%p32, %r163, 1;
	mov.b32 	%r241, 1;
	@%p32 bra 	$L__BB3_35;
	ld.shared.u32 	%r165, [_ZZ10sample_tauP17curandStateXORWOWPdS1_S1_E11local_array+8];
	setp.eq.s32 	%p33, %r165, 1;
	mov.b32 	%r241, 2;
	@%p33 bra 	$L__BB3_35;
	ld.shared.u32 	%r167, [_ZZ10sample_tauP17curandStateXORWOWPdS1_S1_E11local_array+12];
	setp.eq.s32 	%p34, %r167, 1;
	mov.b32 	%r241, 3;
	@%p34 bra 	$L__BB3_35;
	ld.shared.u32 	%r169, [_ZZ10sample_tauP17curandStateXORWOWPdS1_S1_E11local_array+16];
	setp.eq.s32 	%p35, %r169, 1;
	mov.b32 	%r241, 4;
	@%p35 bra 	$L__BB3_35;
	ld.shared.u32 	%r171, [_ZZ10sample_tauP17curandStateXORWOWPdS1_S1_E11local_array+20];
	setp.eq.s32 	%p36, %r171, 1;
	mov.b32 	%r241, 5;
	@%p36 bra 	$L__BB3_35;
	ld.shared.u32 	%r173, [_ZZ10sample_tauP17curandStateXORWOWPdS1_S1_E11local_array+24];
	setp.eq.s32 	%p37, %r173, 1;
	mov.b32 	%r241, 6;
	@%p37 bra 	$L__BB3_35;
	ld.shared.u32 	%r175, [_ZZ10sample_tauP17curandStateXORWOWPdS1_S1_E11local_array+28];
	setp.eq.s32 	%p38, %r175, 1;
	mov.b32 	%r241, 7;
	@%p38 bra 	$L__BB3_35;
	ld.shared.u32 	%r177, [_ZZ10sample_tauP17curandStateXORWOWPdS1_S1_E11local_array+32];
	setp.eq.s32 	%p39, %r177, 1;
	mov.b32 	%r241, 8;
	@%p39 bra 	$L__BB3_35;
	ld.shared.u32 	%r179, [_ZZ10sample_tauP17curandStateXORWOWPdS1_S1_E11local_array+36];
	setp.eq.s32 	%p40, %r179, 1;
	mov.b32 	%r241, 9;
	@%p40 bra 	$L__BB3_35;
	ld.shared.u32 	%r181, [_ZZ10sample_tauP17curandStateXORWOWPdS1_S1_E11local_array+40];
	setp.eq.s32 	%p41, %r181, 1;
	mov.b32 	%r241, 10;
	@%p41 bra 	$L__BB3_35;
	ld.shared.u32 	%r183, [_ZZ10sample_tauP17curandStateXORWOWPdS1_S1_E11local_array+44];
	setp.eq.s32 	%p42, %r183, 1;
	mov.b32 	%r241, 11;
	@%p42 bra 	$L__BB3_35;
	ld.shared.u32 	%r185, [_ZZ10sample_tauP17curandStateXORWOWPdS1_S1_E11local_array+48];
	setp.eq.s32 	%p43, %r185, 1;
	mov.b32 	%r241, 12;
	@%p43 bra 	$L__BB3_35;
	ld.shared.u32 	%r187, [_ZZ10sample_tauP17curandStateXORWOWPdS1_S1_E11local_array+52];
	setp.eq.s32 	%p44, %r187, 1;
	mov.b32 	%r241, 13;
	@%p44 bra 	$L__BB3_35;
	ld.shared.u32 	%r189, [_ZZ10sample_tauP17curandStateXORWOWPdS1_S1_E11local_array+56];
	setp.eq.s32 	%p45, %r189, 1;
	mov.b32 	%r241, 14;
	@%p45 bra 	$L__BB3_35;
	ld.shared.u32 	%r191, [_ZZ10sample_tauP17curandStateXORWOWPdS1_S1_E11local_array+60];
	setp.eq.s32 	%p46, %r191, 1;
	mov.b32 	%r241, 15;
	@%p46 bra 	$L__BB3_35;
	ld.shared.u32 	%r193, [_ZZ10sample_tauP17curandStateXORWOWPdS1_S1_E11local_array+64];
	setp.eq.s32 	%p47, %r193, 1;
	mov.b32 	%r241, 16;
	@%p47 bra 	$L__BB3_35;
	ld.shared.u32 	%r195, [_ZZ10sample_tauP17curandStateXORWOWPdS1_S1_E11local_array+68];
	setp.eq.s32 	%p48, %r195, 1;
	mov.b32 	%r241, 17;
	@%p48 bra 	$L__BB3_35;
	ld.shared.u32 	%r197, [_ZZ10sample_tauP17curandStateXORWOWPdS1_S1_E11local_array+72];
	setp.eq.s32 	%p49, %r197, 1;
	mov.b32 	%r241, 18;
	@%p49 bra 	$L__BB3_35;
	ld.shared.u32 	%r199, [_ZZ10sample_tauP17curandStateXORWOWPdS1_S1_E11local_array+76];
	setp.eq.s32 	%p50, %r199, 1;
	mov.b32 	%r241, 19;
	@%p50 bra 	$L__BB3_35;
	ld.shared.u32 	%r201, [_ZZ10sample_tauP17curandStateXORWOWPdS1_S1_E11local_array+80];
	setp.eq.s32 	%p51, %r201, 1;
	mov.b32 	%r241, 20;
	@%p51 bra 	$L__BB3_35;
	ld.shared.u32 	%r203, [_ZZ10sample_tauP17curandStateXORWOWPdS1_S1_E11local_array+84];
	setp.eq.s32 	%p52, %r203, 1;
	mov.b32 	%r241, 21;
	@%p52 bra 	$L__BB3_35;
	ld.shared.u32 	%r205, [_ZZ10sample_tauP17curandStateXORWOWPdS1_S1_E11local_array+88];
	setp.eq.s32 	%p53, %r205, 1;
	mov.b32 	%r241, 22;
	@%p53 bra 	$L__BB3_35;
	ld.shared.u32 	%r207, [_ZZ10sample_tauP17curandStateXORWOWPdS1_S1_E11local_array+92];
	setp.eq.s32 	%p54, %r207, 1;
	mov.b32 	%r241, 23;
	@%p54 bra 	$L__BB3_35;
	ld.shared.u32 	%r209, [_ZZ10sample_tauP17curandStateXORWOWPdS1_S1_E11local_array+96];
	setp.eq.s32 	%p55, %r209, 1;
	mov.b32 	%r241, 24;
	@%p55 bra 	$L__BB3_35;
	ld.shared.u32 	%r211, [_ZZ10sample_tauP17curandStateXORWOWPdS1_S1_E11local_array+100];
	setp.eq.s32 	%p56, %r211, 1;
	mov.b32 	%r241, 25;
	@%p56 bra 	$L__BB3_35;
	ld.shared.u32 	%r213, [_ZZ10sample_tauP17curandStateXORWOWPdS1_S1_E11local_array+104];
	setp.eq.s32 	%p57, %r213, 1;
	mov.b32 	%r241, 26;
	@%p57 bra 	$L__BB3_35;
	ld.shared.u32 	%r215, [_ZZ10sample_tauP17curandStateXORWOWPdS1_S1_E11local_array+108];
	setp.eq.s32 	%p58, %r215, 1;
	mov.b32 	%r241, 27;
	@%p58 bra 	$L__BB3_35;
	ld.shared.u32 	%r217, [_ZZ10sample_tauP17curandStateXORWOWPdS1_S1_E11local_array+112];
	setp.eq.s32 	%p59, %r217, 1;
	mov.b32 	%r241, 28;
	@%p59 bra 	$L__BB3_35;
	ld.shared.u32 	%r219, [_ZZ10sample_tauP17curandStateXORWOWPdS1_S1_E11local_array+116];
	setp.eq.s32 	%p60, %r219, 1;
	mov.b32 	%r241, 29;
	@%p60 bra 	$L__BB3_35;
	ld.shared.u32 	%r221, [_ZZ10sample_tauP17curandStateXORWOWPdS1_S1_E11local_array+120];
	setp.eq.s32 	%p61, %r221, 1;
	mov.b32 	%r241, 30;
	@%p61 bra 	$L__BB3_35;
	ld.shared.u32 	%r223, [_ZZ10sample_tauP17curandStateXORWOWPdS1_S1_E11local_array+124];
	setp.eq.s32 	%p62, %r223, 1;
	mov.b32 	%r241, 31;
	@%p62 bra 	$L__BB3_35;
$L__BB3_67:
	ld.shared.u32 	%r228, [_ZZ10sample_tauP17curandStateXORWOWPdS1_S1_E4flag];
	setp.ne.s32 	%p63, %r228, 0;
	@%p63 bra 	$L__BB3_16;
$L__BB3_68:
	ret;

}
	// .globl	_Z11beta_squarePdS_
.visible .entry _Z11beta_squarePdS_(
	.param .u64 .ptr .align 1 _Z11beta_squarePdS__param_0,
	.param .u64 .ptr .align 1 _Z11beta_squarePdS__param_1
)
{
	.reg .b32 	%r<5>;
	.reg .b64 	%rd<8>;
	.reg .b64 	%fd<3>;

	ld.param.u64 	%rd1, [_Z11beta_squarePdS__param_0];
	ld.param.u64 	%rd2, [_Z11beta_squarePdS__param_1];
	cvta.to.global.u64 	%rd3, %rd2;
	cvta.to.global.u64 	%rd4, %rd1;
	mov.u32 	%r1, %tid.x;
	mov.u32 	%r2, %ntid.x;
	mov.u32 	%r3, %ctaid.x;
	mad.lo.s32 	%r4, %r2, %r3, %r1;
	mul.wide.s32 	%rd5, %r4, 8;
	add.s64 	%rd6, %rd4, %rd5;
	ld.global.f64 	%fd1, [%rd6];
	mul.f64 	%fd2, %fd1, %fd1;
	add.s64 	%rd7, %rd3, %rd5;
	st.global.f64 	[%rd7], %fd2;
	ret;

}
	// .globl	_Z7prep_abPdS_PiS_
.visible .entry _Z7prep_abPdS_PiS_(
	.param .u64 .ptr .align 1 _Z7prep_abPdS_PiS__param_0,
	.param .u64 .ptr .align 1 _Z7prep_abPdS_PiS__param_1,
	.param .u64 .ptr .align 1 _Z7prep_abPdS_PiS__param_2,
	.param .u64 .ptr .align 1 _Z7prep_abPdS_PiS__param_3
)
{
	.reg .b32 	%r<6>;
	.reg .b64 	%rd<9>;
	.reg .b64 	%fd<5>;

	ld.param.u64 	%rd1, [_Z7prep_abPdS_PiS__param_0];
	ld.param.u64 	%rd2, [_Z7prep_abPdS_PiS__param_1];
	ld.param.u64 	%rd3, [_Z7prep_abPdS_PiS__param_2];
	ld.param.u64 	%rd4, [_Z7prep_abPdS_PiS__param_3];
	cvta.to.global.u64 	%rd5, %rd2;
	cvta.to.global.u64 	%rd6, %rd4;
	cvta.to.global.u64 	%rd7, %rd1;
	cvta.to.global.u64 	%rd8, %rd3;
	ld.global.u32 	%r1, [%rd8];
	add.s32 	%r2, %r1, 1;
	shr.u32 	%r3, %r2, 31;
	add.s32 	%r4, %r2, %r3;
	shr.s32 	%r5, %r4, 1;
	cvt.rn.f64.s32 	%fd1, %r5;
	st.global.f64 	[%rd7], %fd1;
	ld.global.f64 	%fd2, [%rd6];
	ld.global.f64 	%fd3, [%rd5];
	fma.rn.f64 	%fd4, %fd3, 0d3FE0000000000000, %fd2;
	st.global.f64 	[%rd5], %fd4;
	ret;

}
.func  (.param .b64 func_retval0) __internal_accurate_pow(
	.param .b64 __internal_accurate_pow_param_0,
	.param .b64 __internal_accurate_pow_param_1
)
{
	.reg .pred 	%p<8>;
	.reg .b32 	%r<49>;
	.reg .b32 	%f<3>;
	.reg .b64 	%fd<109>;

	ld.param.f64 	%fd10, [__internal_accurate_pow_param_0];
	ld.param.f64 	%fd11, [__internal_accurate_pow_param_1];
	{
	.reg .b32 %temp; 
	mov.b64 	{%temp, %r46}, %fd10;
	}
	{
	.reg .b32 %temp; 
	mov.b64 	{%r45, %temp}, %fd10;
	}
	shr.u32 	%r47, %r46, 20;
	setp.gt.u32 	%p1, %r46, 1048575;
	@%p1 bra 	$L__BB6_2;
	mul.f64 	%fd12, %fd10, 0d4350000000000000;
	{
	.reg .b32 %temp; 
	mov.b64 	{%temp, %r46}, %fd12;
	}
	{
	.reg .b32 %temp; 
	mov.b64 	{%r45, %temp}, %fd12;
	}
	shr.u32 	%r16, %r46, 20;
	add.s32 	%r47, %r16, -54;
$L__BB6_2:
	add.s32 	%r48, %r47, -1023;
	and.b32  	%r17, %r46, -2146435073;
	or.b32  	%r18, %r17, 1072693248;
	mov.b64 	%fd107, {%r45, %r18};
	setp.lt.u32 	%p2, %r18, 1073127583;
	@%p2 bra 	$L__BB6_4;
	{
	.reg .b32 %temp; 
	mov.b64 	{%r19, %temp}, %fd107;
	}
	{
	.reg .b32 %temp; 
	mov.b64 	{%temp, %r20}, %fd107;
	}
	add.s32 	%r21, %r20, -1048576;
	mov.b64 	%fd107, {%r19, %r21};
	add.s32 	%r48, %r47, -1022;
$L__BB6_4:
	add.f64 	%fd13, %fd107, 0dBFF0000000000000;
	add.f64 	%fd14, %fd107, 0d3FF0000000000000;
	rcp.approx.ftz.f64 	%fd15, %fd14;
	neg.f64 	%fd16, %fd14;
	fma.rn.f64 	%fd17, %fd16, %fd15, 0d3FF0000000000000;
	fma.rn.f64 	%fd18, %fd17, %fd17, %fd17;
	fma.rn.f64 	%fd19, %fd18, %fd15, %fd15;
	mul.f64 	%fd20, %fd13, %fd19;
	fma.rn.f64 	%fd21, %fd13, %fd19, %fd20;
	mul.f64 	%fd22, %fd21, %fd21;
	fma.rn.f64 	%fd23, %fd22, 0d3EB0F5FF7D2CAFE2, 0d3ED0F5D241AD3B5A;
	fma.rn.f64 	%fd24, %fd23, %fd22, 0d3EF3B20A75488A3F;
	fma.rn.f64 	%fd25, %fd24, %fd22, 0d3F1745CDE4FAECD5;
	fma.rn.f64 	%fd26, %fd25, %fd22, 0d3F3C71C7258A578B;
	fma.rn.f64 	%fd27, %fd26, %fd22, 0d3F6249249242B910;
	fma.rn.f64 	%fd28, %fd27, %fd22, 0d3F89999999999DFB;
	sub.f64 	%fd29, %fd13, %fd21;
	add.f64 	%fd30, %fd29, %fd29;
	neg.f64 	%fd31, %fd21;
	fma.rn.f64 	%fd32, %fd31, %fd13, %fd30;
	mul.f64 	%fd33, %fd19, %fd32;
	fma.rn.f64 	%fd34, %fd22, %fd28, 0d3FB5555555555555;
	mov.f64 	%fd35, 0d3FB5555555555555;
	sub.f64 	%fd36, %fd35, %fd34;
	fma.rn.f64 	%fd37, %fd22, %fd28, %fd36;
	add.f64 	%fd38, %fd37, 0dBC46A4CB00B9E7B0;
	add.f64 	%fd39, %fd34, %fd38;
	sub.f64 	%fd40, %fd34, %fd39;
	add.f64 	%fd41, %fd38, %fd40;
	mul.rn.f64 	%fd42, %fd21, %fd21;
	neg.f64 	%fd43, %fd42;
	fma.rn.f64 	%fd44, %fd21, %fd21, %fd43;
	{
	.reg .b32 %temp; 
	mov.b64 	{%r22, %temp}, %fd33;
	}
	{
	.reg .b32 %temp; 
	mov.b64 	{%temp, %r23}, %fd33;
	}
	add.s32 	%r24, %r23, 1048576;
	mov.b64 	%fd45, {%r22, %r24};
	fma.rn.f64 	%fd46, %fd21, %fd45, %fd44;
	mul.rn.f64 	%fd47, %fd42, %fd21;
	neg.f64 	%fd48, %fd47;
	fma.rn.f64 	%fd49, %fd42, %fd21, %fd48;
	fma.rn.f64 	%fd50, %fd42, %fd33, %fd49;
	fma.rn.f64 	%fd51, %fd46, %fd21, %fd50;
	mul.rn.f64 	%fd52, %fd39, %fd47;
	neg.f64 	%fd53, %fd52;
	fma.rn.f64 	%fd54, %fd39, %fd47, %fd53;
	fma.rn.f64 	%fd55, %fd39, %fd51, %fd54;
	fma.rn.f64 	%fd56, %fd41, %fd47, %fd55;
	add.f64 	%fd57, %fd52, %fd56;
	sub.f64 	%fd58, %fd52, %fd57;
	add.f64 	%fd59, %fd56, %fd58;
	add.f64 	%fd60, %fd21, %fd57;
	sub.f64 	%fd61, %fd21, %fd60;
	add.f64 	%fd62, %fd57, %fd61;
	add.f64 	%fd63, %fd59, %fd62;
	add.f64 	%fd64, %fd33, %fd63;
	add.f64 	%fd65, %fd60, %fd64;
	sub.f64 	%fd66, %fd60, %fd65;
	add.f64 	%fd67, %fd64, %fd66;
	xor.b32  	%r25, %r48, -2147483648;
	mov.b32 	%r26, 1127219200;
	mov.b64 	%fd68, {%r25, %r26};
	mov.b32 	%r27, -2147483648;
	mov.b64 	%fd69, {%r27, %r26};
	sub.f64 	%fd70, %fd68, %fd69;
	fma.rn.f64 	%fd71, %fd70, 0d3FE62E42FEFA39EF, %fd65;
	fma.rn.f64 	%fd72, %fd70, 0dBFE62E42FEFA39EF, %fd71;
	sub.f64 	%fd73, %fd72, %fd65;
	sub.f64 	%fd74, %fd67, %fd73;
	fma.rn.f64 	%fd75, %fd70, 0d3C7ABC9E3B39803F, %fd74;
	add.f64 	%fd76, %fd71, %fd75;
	sub.f64 	%fd77, %fd71, %fd76;
	add.f64 	%fd78, %fd75, %fd77;
	{
	.reg .b32 %temp; 
	mov.b64 	{%temp, %r28}, %fd11;
	}
	{
	.reg .b32 %temp; 
	mov.b64 	{%r29, %temp}, %fd11;
	}
	shl.b32 	%r30, %r28, 1;
	setp.gt.u32 	%p3, %r30, -33554433;
	and.b32  	%r31, %r28, -15728641;
	selp.b32 	%r32, %r31, %r28, %p3;
	mov.b64 	%fd79, {%r29, %r32};
	mul.rn.f64 	%fd80, %fd76, %fd79;
	neg.f64 	%fd81, %fd80;
	fma.rn.f64 	%fd82, %fd76, %fd79, %fd81;
	fma.rn.f64 	%fd83, %fd78, %fd79, %fd82;
	add.f64 	%fd4, %fd80, %fd83;
	sub.f64 	%fd84, %fd80, %fd4;
	add.f64 	%fd5, %fd83, %fd84;
	fma.rn.f64 	%fd85, %fd4, 0d3FF71547652B82FE, 0d4338000000000000;
	{
	.reg .b32 %temp; 
	mov.b64 	{%r13, %temp}, %fd85;
	}
	mov.f64 	%fd86, 0dC338000000000000;
	add.rn.f64 	%fd87, %fd85, %fd86;
	fma.rn.f64 	%fd88, %fd87, 0dBFE62E42FEFA39EF, %fd4;
	fma.rn.f64 	%fd89, %fd87, 0dBC7ABC9E3B39803F, %fd88;
	fma.rn.f64 	%fd90, %fd89, 0d3E5ADE1569CE2BDF, 0d3E928AF3FCA213EA;
	fma.rn.f64 	%fd91, %fd90, %fd89, 0d3EC71DEE62401315;
	fma.rn.f64 	%fd92, %fd91, %fd89, 0d3EFA01997C89EB71;
	fma.rn.f64 	%fd93, %fd92, %fd89, 0d3F2A01A014761F65;
	fma.rn.f64 	%fd94, %fd93, %fd89, 0d3F56C16C1852B7AF;
	fma.rn.f64 	%fd95, %fd94, %fd89, 0d3F81111111122322;
	fma.rn.f64 	%fd96, %fd95, %fd89, 0d3FA55555555502A1;
	fma.rn.f64 	%fd97, %fd96, %fd89, 0d3FC5555555555511;
	fma.rn.f64 	%fd98, %fd97, %fd89, 0d3FE000000000000B;
	fma.rn.f64 	%fd99, %fd98, %fd89, 0d3FF0000000000000;
	fma.rn.f64 	%fd100, %fd99, %fd89, 0d3FF0000000000000;
	{
	.reg .b32 %temp; 
	mov.b64 	{%r14, %temp}, %fd100;
	}
	{
	.reg .b32 %temp; 
	mov.b64 	{%temp, %r15}, %fd100;
	}
	shl.b32 	%r33, %r13, 20;
	add.s32 	%r34, %r33, %r15;
	mov.b64 	%fd108, {%r14, %r34};
	{
	.reg .b32 %temp; 
	mov.b64 	{%temp, %r35}, %fd4;
	}
	mov.b32 	%f2, %r35;
	abs.f32 	%f1, %f2;
	setp.lt.f32 	%p4, %f1, 0f4086232B;
	@%p4 bra 	$L__BB6_7;
	setp.lt.f64 	%p5, %fd4, 0d0000000000000000;
	add.f64 	%fd101, %fd4, 0d7FF0000000000000;
	selp.f64 	%fd108, 0d0000000000000000, %fd101, %p5;
	setp.geu.f32 	%p6, %f1, 0f40874800;
	@%p6 bra 	$L__BB6_7;
	shr.u32 	%r36, %r13, 31;
	add.s32 	%r37, %r13, %r36;
	shr.s32 	%r38, %r37, 1;
	shl.b32 	%r39, %r38, 20;
	add.s32 	%r40, %r15, %r39;
	mov.b64 	%fd102, {%r14, %r40};
	sub.s32 	%r41, %r13, %r38;
	shl.b32 	%r42, %r41, 20;
	add.s32 	%r43, %r42, 1072693248;
	mov.b32 	%r44, 0;
	mov.b64 	%fd103, {%r44, %r43};
	mul.f64 	%fd108, %fd103, %fd102;
$L__BB6_7:
	abs.f64 	%fd104, %fd108;
	setp.eq.f64 	%p7, %fd104, 0d7FF0000000000000;
	fma.rn.f64 	%fd105, %fd108, %fd5, %fd108;
	selp.f64 	%fd106, %fd108, %fd105, %p7;
	st.param.f64 	[func_retval0], %fd106;
	ret;

}


// ===== COMPILED SASS (sm_100) =====

	.target	sm_100

	.elftype	@"ET_EXEC"


//--------------------- .note.nv.tkinfo           --------------------------
	.section	.note.nv.tkinfo,"",@"SHT_NOTE"
	.sectionflags	@"SHF_NOTE_NV_TKINFO"
	.tkinfo
        /*0018*/ 	.word	0x00000002
        /*0030*/ 	.string	""
        /*0030*/ 	.string	"ptxas"
        /*0030*/ 	.string	"Cuda compilation tools, release 13.0, V13.0.88"
        /*0030*/ 	.string	"Build cuda_13.0.r13.0/compiler.36424714_0"
        /*0030*/ 	.string	"-arch sm_100 -m 64 "



//--------------------- .note.nv.cuinfo           --------------------------
	.section	.note.nv.cuinfo,"",@"SHT_NOTE"
	.sectionflags	@"SHF_NOTE_NV_CUINFO"
        /*0018*/ 	.short	0x0002
        /*001a*/ 	.short	0x0064
        /*001c*/ 	.short	0x0082
	.zero		2


//--------------------- .nv.info                  --------------------------
	.section	.nv.info,"",@"SHT_CUDA_INFO"
	.align	4


	//----- nvinfo : EIATTR_REGCOUNT
	.align		4
        /*0000*/ 	.byte	0x04, 0x2f
        /*0002*/ 	.short	(.L_10 - .L_9)
	.align		4
.L_9:
        /*0004*/ 	.word	index@(_Z4initjP17curandStateXORWOW)
        /*0008*/ 	.word	0x0000001f


	//----- nvinfo : EIATTR_FRAME_SIZE
	.align		4
.L_10:
        /*000c*/ 	.byte	0x04, 0x11
        /*000e*/ 	.short	(.L_12 - .L_11)
	.align		4
.L_11:
        /*0010*/ 	.word	index@(_Z4initjP17curandStateXORWOW)
        /*0014*/ 	.word	0x00000000


	//----- nvinfo : EIATTR_REGCOUNT
	.align		4
.L_12:
        /*0018*/ 	.byte	0x04, 0x2f
        /*001a*/ 	.short	(.L_14 - .L_13)
	.align		4
.L_13:
        /*001c*/ 	.word	index@(_Z8sample_zP17curandStateXORWOWPiPdS2_)
        /*0020*/ 	.word	0x00000026


	//----- nvinfo : EIATTR_FRAME_SIZE
	.align		4
.L_14:
        /*0024*/ 	.byte	0x04, 0x11
        /*0026*/ 	.short	(.L_16 - .L_15)
	.align		4
.L_15:
        /*0028*/ 	.word	index@($_Z8sample_zP17curandStateXORWOWPiPdS2_$__internal_accurate_pow)
        /*002c*/ 	.word	0x00000000


	//----- nvinfo : EIATTR_FRAME_SIZE
	.align		4
.L_16:
        /*0030*/ 	.byte	0x04, 0x11
        /*0032*/ 	.short	(.L_18 - .L_17)
	.align		4
.L_17:
        /*0034*/ 	.word	index@($__internal_4_$__cuda_sm20_dsqrt_rn_f64_mediumpath_v1)
        /*0038*/ 	.word	0x00000000


	//----- nvinfo : EIATTR_FRAME_SIZE
	.align		4
.L_18:
        /*003c*/ 	.byte	0x04, 0x11
        /*003e*/ 	.short	(.L_20 - .L_19)
	.align		4
.L_19:
        /*0040*/ 	.word	index@($__internal_3_$__cuda_sm20_div_rn_f64_full)
        /*0044*/ 	.word	0x00000000


	//----- nvinfo : EIATTR_FRAME_SIZE
	.align		4
.L_20:
        /*0048*/ 	.byte	0x04, 0x11
        /*004a*/ 	.short	(.L_22 - .L_21)
	.align		4
.L_21:
        /*004c*/ 	.word	index@(_Z8sample_zP17curandStateXORWOWPiPdS2_)
        /*0050*/ 	.word	0x00000000


	//----- nvinfo : EIATTR_REGCOUNT
	.align		4
.L_22:
        /*0054*/ 	.byte	0x04, 0x2f
        /*0056*/ 	.short	(.L_24 - .L_23)
	.align		4
.L_23:
        /*0058*/ 	.word	index@(_Z13sample_othersPdS_S_S_S_S_Pi)
        /*005c*/ 	.word	0x0000001c


	//----- nvinfo : EIATTR_FRAME_SIZE
	.align		4
.L_24:
        /*0060*/ 	.byte	0x04, 0x11
        /*0062*/ 	.short	(.L_26 - .L_25)
	.align		4
.L_25:
        /*0064*/ 	.word	index@($__internal_2_$__cuda_sm20_div_rn_f64_full)
        /*0068*/ 	.word	0x00000000


	//----- nvinfo : EIATTR_FRAME_SIZE
	.align		4
.L_26:
        /*006c*/ 	.byte	0x04, 0x11
        /*006e*/ 	.short	(.L_28 - .L_27)
	.align		4
.L_27:
        /*0070*/ 	.word	index@(_Z13sample_othersPdS_S_S_S_S_Pi)
        /*0074*/ 	.word	0x00000000


	//----- nvinfo : EIATTR_REGCOUNT
	.align		4
.L_28:
        /*0078*/ 	.byte	0x04, 0x2f
        /*007a*/ 	.short	(.L_30 - .L_29)
	.align		4
.L_29:
        /*007c*/ 	.word	index@(_Z10sample_tauP17curandStateXORWOWPdS1_S1_)
        /*0080*/ 	.word	0x00000024


	//----- nvinfo : EIATTR_FRAME_SIZE
	.align		4
.L_30:
        /*0084*/ 	.byte	0x04, 0x11
        /*0086*/ 	.short	(.L_32 - .L_31)
	.align		4
.L_31:
        /*0088*/ 	.word	index@($_Z10sample_tauP17curandStateXORWOWPdS1_S1_$__internal_accurate_pow)
        /*008c*/ 	.word	0x00000000


	//----- nvinfo : EIATTR_FRAME_SIZE
	.align		4
.L_32:
        /*0090*/ 	.byte	0x04, 0x11
        /*0092*/ 	.short	(.L_34 - .L_33)
	.align		4
.L_33:
        /*0094*/ 	.word	index@($__internal_1_$__cuda_sm20_div_rn_f64_full)
        /*0098*/ 	.word	0x00000000


	//----- nvinfo : EIATTR_FRAME_SIZE
	.align		4
.L_34:
        /*009c*/ 	.byte	0x04, 0x11
        /*009e*/ 	.short	(.L_36 - .L_35)
	.align		4
.L_35:
        /*00a0*/ 	.word	index@($__internal_0_$__cuda_sm20_dblrcp_rn_slowpath_v3)
        /*00a4*/ 	.word	0x00000000


	//----- nvinfo : EIATTR_FRAME_SIZE
	.align		4
.L_36:
        /*00a8*/ 	.byte	0x04, 0x11
        /*00aa*/ 	.short	(.L_38 - .L_37)
	.align		4
.L_37:
        /*00ac*/ 	.word	index@(_Z10sample_tauP17curandStateXORWOWPdS1_S1_)
        /*00b0*/ 	.word	0x00000000


	//----- nvinfo : EIATTR_REGCOUNT
	.align		4
.L_38:
        /*00b4*/ 	.byte	0x04, 0x2f
        /*00b6*/ 	.short	(.L_40 - .L_39)
	.align		4
.L_39:
        /*00b8*/ 	.word	index@(_Z11beta_squarePdS_)
        /*00bc*/ 	.word	0x0000000c


	//----- nvinfo : EIATTR_FRAME_SIZE
	.align		4
.L_40:
        /*00c0*/ 	.byte	0x04, 0x11
        /*00c2*/ 	.short	(.L_42 - .L_41)
	.align		4
.L_41:
        /*00c4*/ 	.word	index@(_Z11beta_squarePdS_)
        /*00c8*/ 	.word	0x00000000


	//----- nvinfo : EIATTR_REGCOUNT
	.align		4
.L_42:
        /*00cc*/ 	.byte	0x04, 0x2f
        /*00ce*/ 	.short	(.L_44 - .L_43)
	.align		4
.L_43:
        /*00d0*/ 	.word	index@(_Z7prep_abPdS_PiS_)
        /*00d4*/ 	.word	0x00000010


	//----- nvinfo : EIATTR_FRAME_SIZE
	.align		4
.L_44:
        /*00d8*/ 	.byte	0x04, 0x11
        /*00da*/ 	.short	(.L_46 - .L_45)
	.align		4
.L_45:
        /*00dc*/ 	.word	index@(_Z7prep_abPdS_PiS_)
        /*00e0*/ 	.word	0x00000000


	//----- nvinfo : EIATTR_MIN_STACK_SIZE
	.align		4
.L_46:
        /*00e4*/ 	.byte	0x04, 0x12
        /*00e6*/ 	.short	(.L_48 - .L_47)
	.align		4
.L_47:
        /*00e8*/ 	.word	index@(_Z7prep_abPdS_PiS_)
        /*00ec*/ 	.word	0x00000000


	//----- nvinfo : EIATTR_MIN_STACK_SIZE
	.align		4
.L_48:
        /*00f0*/ 	.byte	0x04, 0x12
        /*00f2*/ 	.short	(.L_50 - .L_49)
	.align		4
.L_49:
        /*00f4*/ 	.word	index@(_Z11beta_squarePdS_)
        /*00f8*/ 	.word	0x00000000


	//----- nvinfo : EIATTR_MIN_STACK_SIZE
	.align		4
.L_50:
        /*00fc*/ 	.byte	0x04, 0x12
        /*00fe*/ 	.short	(.L_52 - .L_51)
	.align		4
.L_51:
        /*0100*/ 	.word	index@(_Z10sample_tauP17curandStateXORWOWPdS1_S1_)
        /*0104*/ 	.word	0x00000000


	//----- nvinfo : EIATTR_MIN_STACK_SIZE
	.align		4
.L_52:
        /*0108*/ 	.byte	0x04, 0x12
        /*010a*/ 	.short	(.L_54 - .L_53)
	.align		4
.L_53:
        /*010c*/ 	.word	index@(_Z13sample_othersPdS_S_S_S_S_Pi)
        /*0110*/ 	.word	0x00000000


	//----- nvinfo : EIATTR_MIN_STACK_SIZE
	.align		4
.L_54:
        /*0114*/ 	.byte	0x04, 0x12
        /*0116*/ 	.short	(.L_56 - .L_55)
	.align		4
.L_55:
        /*0118*/ 	.word	index@(_Z8sample_zP17curandStateXORWOWPiPdS2_)
        /*011c*/ 	.word	0x00000000


	//----- nvinfo : EIATTR_MIN_STACK_SIZE
	.align		4
.L_56:
        /*0120*/ 	.byte	0x04, 0x12
        /*0122*/ 	.short	(.L_58 - .L_57)
	.align		4
.L_57:
        /*0124*/ 	.word	index@(_Z4initjP17curandStateXORWOW)
        /*0128*/ 	.word	0x00000000
.L_58:


//--------------------- .nv.compat                --------------------------
	.section	.nv.compat,"",@"SHT_CUDA_COMPAT_INFO"
	.align	4
        /*0000*/ 	.byte	0x02, 0x09, 0x00, 0x00, 0x02, 0x02, 0x01, 0x00, 0x02, 0x05, 0x05, 0x00, 0x03, 0x07, 0x01, 0x01
        /*0010*/ 	.byte	0x02, 0x03, 0x00, 0x00, 0x02, 0x06, 0x01, 0x00, 0x04, 0x0b, 0x08, 0x00, 0x01, 0x00, 0x00, 0x00
        /*0020*/ 	.byte	0x00, 0x00, 0x00, 0x00


//--------------------- .nv.info._Z7prep_abPdS_PiS_ --------------------------
	.section	.nv.info._Z7prep_abPdS_PiS_,"",@"SHT_CUDA_INFO"
	.sectionflags	@""
	.align	4


	//----- nvinfo : EIATTR_CUDA_API_VERSION
	.align		4
        /*0000*/ 	.byte	0x04, 0x37
        /*0002*/ 	.short	(.L_60 - .L_59)
.L_59:
        /*0004*/ 	.word	0x00000082


	//----- nvinfo : EIATTR_KPARAM_INFO
	.align		4
.L_60:
        /*0008*/ 	.byte	0x04, 0x17
        /*000a*/ 	.short	(.L_62 - .L_61)
.L_61:
        /*000c*/ 	.word	0x00000000
        /*0010*/ 	.short	0x0003
        /*0012*/ 	.short	0x0018
        /*0014*/ 	.byte	0x00, 0xf5, 0x21, 0x00


	//----- nvinfo : EIATTR_KPARAM_INFO
	.align		4
.L_62:
        /*0018*/ 	.byte	0x04, 0x17
        /*001a*/ 	.short	(.L_64 - .L_63)
.L_63:
        /*001c*/ 	.word	0x00000000
        /*0020*/ 	.short	0x0002
        /*0022*/ 	.short	0x0010
        /*0024*/ 	.byte	0x00, 0xf5, 0x21, 0x00


	//----- nvinfo : EIATTR_KPARAM_INFO
	.align		4
.L_64:
        /*0028*/ 	.byte	0x04, 0x17
        /*002a*/ 	.short	(.L_66 - .L_65)
.L_65:
        /*002c*/ 	.word	0x00000000
        /*0030*/ 	.short	0x0001
        /*0032*/ 	.short	0x0008
        /*0034*/ 	.byte	0x00, 0xf5, 0x21, 0x00


	//----- nvinfo : EIATTR_KPARAM_INFO
	.align		4
.L_66:
        /*0038*/ 	.byte	0x04, 0x17
        /*003a*/ 	.short	(.L_68 - .L_67)
.L_67:
        /*003c*/ 	.word	0x00000000
        /*0040*/ 	.short	0x0000
        /*0042*/ 	.short	0x0000
        /*0044*/ 	.byte	0x00, 0xf5, 0x21, 0x00


	//----- nvinfo : EIATTR_SPARSE_MMA_MASK
	.align		4
.L_68:
        /*0048*/ 	.byte	0x03, 0x50
        /*004a*/ 	.short	0x0000


	//----- nvinfo : EIATTR_MAXREG_COUNT
	.align		4
        /*004c*/ 	.byte	0x03, 0x1b
        /*004e*/ 	.short	0x00ff


	//----- nvinfo : EIATTR_MERCURY_ISA_VERSION
	.align		4
        /*0050*/ 	.byte	0x03, 0x5f
        /*0052*/ 	.short	0x0101


	//----- nvinfo : EIATTR_VRC_CTA_INIT_COUNT
	.align		4
        /*0054*/ 	.byte	0x02, 0x4a
	.zero		1
	.zero		1


	//----- nvinfo : EIATTR_EXIT_INSTR_OFFSETS
	.align		4
        /*0058*/ 	.byte	0x04, 0x1c
        /*005a*/ 	.short	(.L_70 - .L_69)


	//   ....[0]....
.L_69:
        /*005c*/ 	.word	0x00000100


	//----- nvinfo : EIATTR_CBANK_PARAM_SIZE
	.align		4
.L_70:
        /*0060*/ 	.byte	0x03, 0x19
        /*0062*/ 	.short	0x0020


	//----- nvinfo : EIATTR_PARAM_CBANK
	.align		4
        /*0064*/ 	.byte	0x04, 0x0a
        /*0066*/ 	.short	(.L_72 - .L_71)
	.align		4
.L_71:
        /*0068*/ 	.word	index@(.nv.constant0._Z7prep_abPdS_PiS_)
        /*006c*/ 	.short	0x0380
        /*006e*/ 	.short	0x0020


	//----- nvinfo : EIATTR_SW_WAR
	.align		4
.L_72:
        /*0070*/ 	.byte	0x04, 0x36
        /*0072*/ 	.short	(.L_74 - .L_73)
.L_73:
        /*0074*/ 	.word	0x00000008
.L_74:


//--------------------- .nv.info._Z11beta_squarePdS_ --------------------------
	.section	.nv.info._Z11beta_squarePdS_,"",@"SHT_CUDA_INFO"
	.sectionflags	@""
	.align	4


	//----- nvinfo : EIATTR_CUDA_API_VERSION
	.align		4
        /*0000*/ 	.byte	0x04, 0x37
        /*0002*/ 	.short	(.L_76 - .L_75)
.L_75:
        /*0004*/ 	.word	0x00000082


	//----- nvinfo : EIATTR_KPARAM_INFO
	.align		4
.L_76:
        /*0008*/ 	.byte	0x04, 0x17
        /*000a*/ 	.short	(.L_78 - .L_77)
.L_77:
        /*000c*/ 	.word	0x00000000
        /*0010*/ 	.short	0x0001
        /*0012*/ 	.short	0x0008
        /*0014*/ 	.byte	0x00, 0xf5, 0x21, 0x00


	//----- nvinfo : EIATTR_KPARAM_INFO
	.align		4
.L_78:
        /*0018*/ 	.byte	0x04, 0x17
        /*001a*/ 	.short	(.L_80 - .L_79)
.L_79:
        /*001c*/ 	.word	0x00000000
        /*0020*/ 	.short	0x0000
        /*0022*/ 	.short	0x0000
        /*0024*/ 	.byte	0x00, 0xf5, 0x21, 0x00


	//----- nvinfo : EIATTR_SPARSE_MMA_MASK
	.align		4
.L_80:
        /*0028*/ 	.byte	0x03, 0x50
        /*002a*/ 	.short	0x0000


	//----- nvinfo : EIATTR_MAXREG_COUNT
	.align		4
        /*002c*/ 	.byte	0x03, 0x1b
        /*002e*/ 	.short	0x00ff


	//----- nvinfo : EIATTR_MERCURY_ISA_VERSION
	.align		4
        /*0030*/ 	.byte	0x03, 0x5f
        /*0032*/ 	.short	0x0101


	//----- nvinfo : EIATTR_VRC_CTA_INIT_COUNT
	.align		4
        /*0034*/ 	.byte	0x02, 0x4a
	.zero		1
	.zero		1


	//----- nvinfo : EIATTR_EXIT_INSTR_OFFSETS
	.align		4
        /*0038*/ 	.byte	0x04, 0x1c
        /*003a*/ 	.short	(.L_82 - .L_81)


	//   ....[0]....
.L_81:
        /*003c*/ 	.word	0x000000d0


	//----- nvinfo : EIATTR_CBANK_PARAM_SIZE
	.align		4
.L_82:
        /*0040*/ 	.byte	0x03, 0x19
        /*0042*/ 	.short	0x0010


	//----- nvinfo : EIATTR_PARAM_CBANK
	.align		4
        /*0044*/ 	.byte	0x04, 0x0a
        /*0046*/ 	.short	(.L_84 - .L_83)
	.align		4
.L_83:
        /*0048*/ 	.word	index@(.nv.constant0._Z11beta_squarePdS_)
        /*004c*/ 	.short	0x0380
        /*004e*/ 	.short	0x0010


	//----- nvinfo : EIATTR_SW_WAR
	.align		4
.L_84:
        /*0050*/ 	.byte	0x04, 0x36
        /*0052*/ 	.short	(.L_86 - .L_85)
.L_85:
        /*0054*/ 	.word	0x00000008
.L_86:


//--------------------- .nv.info._Z10sample_tauP17curandStateXORWOWPdS1_S1_ --------------------------
	.section	.nv.info._Z10sample_tauP17curandStateXORWOWPdS1_S1_,"",@"SHT_CUDA_INFO"
	.sectionflags	@""
	.align	4


	//----- nvinfo : EIATTR_CUDA_API_VERSION
	.align		4
        /*0000*/ 	.byte	0x04, 0x37
        /*0002*/ 	.short	(.L_88 - .L_87)
.L_87:
        /*0004*/ 	.word	0x00000082


	//----- nvinfo : EIATTR_KPARAM_INFO
	.align		4
.L_88:
        /*0008*/ 	.byte	0x04, 0x17
        /*000a*/ 	.short	(.L_90 - .L_89)
.L_89:
        /*000c*/ 	.word	0x00000000
        /*0010*/ 	.short	0x0003
        /*0012*/ 	.short	0x0018
        /*0014*/ 	.byte	0x00, 0xf5, 0x21, 0x00


	//----- nvinfo : EIATTR_KPARAM_INFO
	.align		4
.L_90:
        /*0018*/ 	.byte	0x04, 0x17
        /*001a*/ 	.short	(.L_92 - .L_91)
.L_91:
        /*001c*/ 	.word	0x00000000
        /*0020*/ 	.short	0x0002
        /*0022*/ 	.short	0x0010
        /*0024*/ 	.byte	0x00, 0xf5, 0x21, 0x00


	//----- nvinfo : EIATTR_KPARAM_INFO
	.align		4
.L_92:
        /*0028*/ 	.byte	0x04, 0x17
        /*002a*/ 	.short	(.L_94 - .L_93)
.L_93:
        /*002c*/ 	.word	0x00000000
        /*0030*/ 	.short	0x0001
        /*0032*/ 	.short	0x0008
        /*0034*/ 	.byte	0x00, 0xf5, 0x21, 0x00


	//----- nvinfo : EIATTR_KPARAM_INFO
	.align		4
.L_94:
        /*0038*/ 	.byte	0x04, 0x17
        /*003a*/ 	.short	(.L_96 - .L_95)
.L_95:
        /*003c*/ 	.word	0x00000000
        /*0040*/ 	.short	0x0000
        /*0042*/ 	.short	0x0000
        /*0044*/ 	.byte	0x00, 0xf5, 0x21, 0x00


	//----- nvinfo : EIATTR_SPARSE_MMA_MASK
	.align		4
.L_96:
        /*0048*/ 	.byte	0x03, 0x50
        /*004a*/ 	.short	0x0000


	//----- nvinfo : EIATTR_MAXREG_COUNT
	.align		4
        /*004c*/ 	.byte	0x03, 0x1b
        /*004e*/ 	.short	0x00ff


	//----- nvinfo : EIATTR_NUM_BARRIERS
	.align		4
        /*0050*/ 	.byte	0x02, 0x4c
        /*0052*/ 	.byte	0x01
	.zero		1


	//----- nvinfo : EIATTR_MERCURY_ISA_VERSION
	.align		4
        /*0054*/ 	.byte	0x03, 0x5f
        /*0056*/ 	.short	0x0101


	//----- nvinfo : EIATTR_VRC_CTA_INIT_COUNT
	.align		4
        /*0058*/ 	.byte	0x02, 0x4a
	.zero		1
	.zero		1


	//----- nvinfo : EIATTR_EXIT_INSTR_OFFSETS
	.align		4
        /*005c*/ 	.byte	0x04, 0x1c
        /*005e*/ 	.short	(.L_98 - .L_97)


	//   ....[0]....
.L_97:
        /*0060*/ 	.word	0x000005b0


	//   ....[1]....
        /*0064*/ 	.word	0x000023d0


	//----- nvinfo : EIATTR_CRS_STACK_SIZE
	.align		4
.L_98:
        /*0068*/ 	.byte	0x04, 0x1e
        /*006a*/ 	.short	(.L_100 - .L_99)
.L_99:
        /*006c*/ 	.word	0x00000000


	//----- nvinfo : EIATTR_CBANK_PARAM_SIZE
	.align		4
.L_100:
        /*0070*/ 	.byte	0x03, 0x19
        /*0072*/ 	.short	0x0020


	//----- nvinfo : EIATTR_PARAM_CBANK
	.align		4
        /*0074*/ 	.byte	0x04, 0x0a
        /*0076*/ 	.short	(.L_102 - .L_101)
	.align		4
.L_101:
        /*0078*/ 	.word	index@(.nv.constant0._Z10sample_tauP17curandStateXORWOWPdS1_S1_)
        /*007c*/ 	.short	0x0380
        /*007e*/ 	.short	0x0020


	//----- nvinfo : EIATTR_SW_WAR
	.align		4
.L_102:
        /*0080*/ 	.byte	0x04, 0x36
        /*0082*/ 	.short	(.L_104 - .L_103)
.L_103:
        /*0084*/ 	.word	0x00000008
.L_104:


//--------------------- .nv.info._Z13sample_othersPdS_S_S_S_S_Pi --------------------------
	.section	.nv.info._Z13sample_othersPdS_S_S_S_S_Pi,"",@"SHT_CUDA_INFO"
	.sectionflags	@""
	.align	4


	//----- nvinfo : EIATTR_CUDA_API_VERSION
	.align		4
        /*0000*/ 	.byte	0x04, 0x37
        /*0002*/ 	.short	(.L_106 - .L_105)
.L_105:
        /*0004*/ 	.word	0x00000082


	//----- nvinfo : EIATTR_KPARAM_INFO
	.align		4
.L_106:
        /*0008*/ 	.byte	0x04, 0x17
        /*000a*/ 	.short	(.L_108 - .L_107)
.L_107:
        /*000c*/ 	.word	0x00000000
        /*0010*/ 	.short	0x0006
        /*0012*/ 	.short	0x0030
        /*0014*/ 	.byte	0x00, 0xf5, 0x21, 0x00


	//----- nvinfo : EIATTR_KPARAM_INFO
	.align		4
.L_108:
        /*0018*/ 	.byte	0x04, 0x17
        /*001a*/ 	.short	(.L_110 - .L_109)
.L_109:
        /*001c*/ 	.word	0x00000000
        /*0020*/ 	.short	0x0005
        /*0022*/ 	.short	0x0028
        /*0024*/ 	.byte	0x00, 0xf5, 0x21, 0x00


	//----- nvinfo : EIATTR_KPARAM_INFO
	.align		4
.L_110:
        /*0028*/ 	.byte	0x04, 0x17
        /*002a*/ 	.short	(.L_112 - .L_111)
.L_111:
        /*002c*/ 	.word	0x00000000
        /*0030*/ 	.short	0x0004
        /*0032*/ 	.short	0x0020
        /*0034*/ 	.byte	0x00, 0xf5, 0x21, 0x00


	//----- nvinfo : EIATTR_KPARAM_INFO
	.align		4
.L_112:
        /*0038*/ 	.byte	0x04, 0x17
        /*003a*/ 	.short	(.L_114 - .L_113)
.L_113:
        /*003c*/ 	.word	0x00000000
        /*0040*/ 	.short	0x0003
        /*0042*/ 	.short	0x0018
        /*0044*/ 	.byte	0x00, 0xf5, 0x21, 0x00


	//----- nvinfo : EIATTR_KPARAM_INFO
	.align		4
.L_114:
        /*0048*/ 	.byte	0x04, 0x17
        /*004a*/ 	.short	(.L_116 - .L_115)
.L_115:
        /*004c*/ 	.word	0x00000000
        /*0050*/ 	.short	0x0002
        /*0052*/ 	.short	0x0010
        /*0054*/ 	.byte	0x00, 0xf5, 0x21, 0x00


	//----- nvinfo : EIATTR_KPARAM_INFO
	.align		4
.L_116:
        /*0058*/ 	.byte	0x04, 0x17
        /*005a*/ 	.short	(.L_118 - .L_117)
.L_117:
        /*005c*/ 	.word	0x00000000
        /*0060*/ 	.short	0x0001
        /*0062*/ 	.short	0x0008
        /*0064*/ 	.byte	0x00, 0xf5, 0x21, 0x00


	//----- nvinfo : EIATTR_KPARAM_INFO
	.align		4
.L_118:
        /*0068*/ 	.byte	0x04, 0x17
        /*006a*/ 	.short	(.L_120 - .L_119)
.L_119:
        /*006c*/ 	.word	0x00000000
        /*0070*/ 	.short	0x0000
        /*0072*/ 	.short	0x0000
        /*0074*/ 	.byte	0x00, 0xf5, 0x21, 0x00


	//----- nvinfo : EIATTR_SPARSE_MMA_MASK
	.align		4
.L_120:
        /*0078*/ 	.byte	0x03, 0x50
        /*007a*/ 	.short	0x0000


	//----- nvinfo : EIATTR_MAXREG_COUNT
	.align		4
        /*007c*/ 	.byte	0x03, 0x1b
        /*007e*/ 	.short	0x00ff


	//----- nvinfo : EIATTR_MERCURY_ISA_VERSION
	.align		4
        /*0080*/ 	.byte	0x03, 0x5f
        /*0082*/ 	.short	0x0101


	//----- nvinfo : EIATTR_VRC_CTA_INIT_COUNT
	.align		4
        /*0084*/ 	.byte	0x02, 0x4a
	.zero		1
	.zero		1


	//----- nvinfo : EIATTR_EXIT_INSTR_OFFSETS
	.align		4
        /*0088*/ 	.byte	0x04, 0x1c
        /*008a*/ 	.short	(.L_122 - .L_121)


	//   ....[0]....
.L_121:
        /*008c*/ 	.word	0x00000f20


	//   ....[1]....
        /*0090*/ 	.word	0x00001630


	//----- nvinfo : EIATTR_CRS_STACK_SIZE
	.align		4
.L_122:
        /*0094*/ 	.byte	0x04, 0x1e
        /*0096*/ 	.short	(.L_124 - .L_123)
.L_123:
        /*0098*/ 	.word	0x00000000


	//----- nvinfo : EIATTR_CBANK_PARAM_SIZE
	.align		4
.L_124:
        /*009c*/ 	.byte	0x03, 0x19
        /*009e*/ 	.short	0x0038


	//----- nvinfo : EIATTR_PARAM_CBANK
	.align		4
        /*00a0*/ 	.byte	0x04, 0x0a
        /*00a2*/ 	.short	(.L_126 - .L_125)
	.align		4
.L_125:
        /*00a4*/ 	.word	index@(.nv.constant0._Z13sample_othersPdS_S_S_S_S_Pi)
        /*00a8*/ 	.short	0x0380
        /*00aa*/ 	.short	0x0038


	//----- nvinfo : EIATTR_SW_WAR
	.align		4
.L_126:
        /*00ac*/ 	.byte	0x04, 0x36
        /*00ae*/ 	.short	(.L_128 - .L_127)
.L_127:
        /*00b0*/ 	.word	0x00000008
.L_128:


//--------------------- .nv.info._Z8sample_zP17curandStateXORWOWPiPdS2_ --------------------------
	.section	.nv.info._Z8sample_zP17curandStateXORWOWPiPdS2_,"",@"SHT_CUDA_INFO"
	.sectionflags	@""
	.align	4


	//----- nvinfo : EIATTR_CUDA_API_VERSION
	.align		4
        /*0000*/ 	.byte	0x04, 0x37
        /*0002*/ 	.short	(.L_130 - .L_129)
.L_129:
        /*0004*/ 	.word	0x00000082


	//----- nvinfo : EIATTR_KPARAM_INFO
	.align		4
.L_130:
        /*0008*/ 	.byte	0x04, 0x17
        /*000a*/ 	.short	(.L_132 - .L_131)
.L_131:
        /*000c*/ 	.word	0x00000000
        /*0010*/ 	.short	0x0003
        /*0012*/ 	.short	0x0018
        /*0014*/ 	.byte	0x00, 0xf5, 0x21, 0x00


	//----- nvinfo : EIATTR_KPARAM_INFO
	.align		4
.L_132:
        /*0018*/ 	.byte	0x04, 0x17
        /*001a*/ 	.short	(.L_134 - .L_133)
.L_133:
        /*001c*/ 	.word	0x00000000
        /*0020*/ 	.short	0x0002
        /*0022*/ 	.short	0x0010
        /*0024*/ 	.byte	0x00, 0xf5, 0x21, 0x00


	//----- nvinfo : EIATTR_KPARAM_INFO
	.align		4
.L_134:
        /*0028*/ 	.byte	0x04, 0x17
        /*002a*/ 	.short	(.L_136 - .L_135)
.L_135:
        /*002c*/ 	.word	0x00000000
        /*0030*/ 	.short	0x0001
        /*0032*/ 	.short	0x0008
        /*0034*/ 	.byte	0x00, 0xf5, 0x21, 0x00


	//----- nvinfo : EIATTR_KPARAM_INFO
	.align		4
.L_136:
        /*0038*/ 	.byte	0x04, 0x17
        /*003a*/ 	.short	(.L_138 - .L_137)
.L_137:
        /*003c*/ 	.word	0x00000000
        /*0040*/ 	.short	0x0000
        /*0042*/ 	.short	0x0000
        /*0044*/ 	.byte	0x00, 0xf5, 0x21, 0x00


	//----- nvinfo : EIATTR_SPARSE_MMA_MASK
	.align		4
.L_138:
        /*0048*/ 	.byte	0x03, 0x50
        /*004a*/ 	.short	0x0000


	//----- nvinfo : EIATTR_MAXREG_COUNT
	.align		4
        /*004c*/ 	.byte	0x03, 0x1b
        /*004e*/ 	.short	0x00ff


	//----- nvinfo : EIATTR_MERCURY_ISA_VERSION
	.align		4
        /*0050*/ 	.byte	0x03, 0x5f
        /*0052*/ 	.short	0x0101


	//----- nvinfo : EIATTR_VRC_CTA_INIT_COUNT
	.align		4
        /*0054*/ 	.byte	0x02, 0x4a
	.zero		1
	.zero		1


	//----- nvinfo : EIATTR_EXIT_INSTR_OFFSETS
	.align		4
        /*0058*/ 	.byte	0x04, 0x1c
        /*005a*/ 	.short	(.L_140 - .L_139)


	//   ....[0]....
.L_139:
        /*005c*/ 	.word	0x00005870


	//----- nvinfo : EIATTR_CRS_STACK_SIZE
	.align		4
.L_140:
        /*0060*/ 	.byte	0x04, 0x1e
        /*0062*/ 	.short	(.L_142 - .L_141)
.L_141:
        /*0064*/ 	.word	0x00000000


	//----- nvinfo : EIATTR_CBANK_PARAM_SIZE
	.align		4
.L_142:
        /*0068*/ 	.byte	0x03, 0x19
        /*006a*/ 	.short	0x0020


	//----- nvinfo : EIATTR_PARAM_CBANK
	.align		4
        /*006c*/ 	.byte	0x04, 0x0a
        /*006e*/ 	.short	(.L_144 - .L_143)
	.align		4
.L_143:
        /*0070*/ 	.word	index@(.nv.constant0._Z8sample_zP17curandStateXORWOWPiPdS2_)
        /*0074*/ 	.short	0x0380
        /*0076*/ 	.short	0x0020


	//----- nvinfo : EIATTR_SW_WAR
	.align		4
.L_144:
        /*0078*/ 	.byte	0x04, 0x36
        /*007a*/ 	.short	(.L_146 - .L_145)
.L_145:
        /*007c*/ 	.word	0x00000008
.L_146:


//--------------------- .nv.info._Z4initjP17curandStateXORWOW --------------------------
	.section	.nv.info._Z4initjP17curandStateXORWOW,"",@"SHT_CUDA_INFO"
	.sectionflags	@""
	.align	4


	//----- nvinfo : EIATTR_CUDA_API_VERSION
	.align		4
        /*0000*/ 	.byte	0x04, 0x37
        /*0002*/ 	.short	(.L_148 - .L_147)
.L_147:
        /*0004*/ 	.word	0x00000082


	//----- nvinfo : EIATTR_KPARAM_INFO
	.align		4
.L_148:
        /*0008*/ 	.byte	0x04, 0x17
        /*000a*/ 	.short	(.L_150 - .L_149)
.L_149:
        /*000c*/ 	.word	0x00000000
        /*0010*/ 	.short	0x0001
        /*0012*/ 	.short	0x0008
        /*0014*/ 	.byte	0x00, 0xf5, 0x21, 0x00


	//----- nvinfo : EIATTR_KPARAM_INFO
	.align		4
.L_150:
        /*0018*/ 	.byte	0x04, 0x17
        /*001a*/ 	.short	(.L_152 - .L_151)
.L_151:
        /*001c*/ 	.word	0x00000000
        /*0020*/ 	.short	0x0000
        /*0022*/ 	.short	0x0000
        /*0024*/ 	.byte	0x00, 0xf0, 0x11, 0x00


	//----- nvinfo : EIATTR_SPARSE_MMA_MASK
	.align		4
.L_152:
        /*0028*/ 	.byte	0x03, 0x50
        /*002a*/ 	.short	0x0000


	//----- nvinfo : EIATTR_MAXREG_COUNT
	.align		4
        /*002c*/ 	.byte	0x03, 0x1b
        /*002e*/ 	.short	0x00ff


	//----- nvinfo : EIATTR_MERCURY_ISA_VERSION
	.align		4
        /*0030*/ 	.byte	0x03, 0x5f
        /*0032*/ 	.short	0x0101


	//----- nvinfo : EIATTR_VRC_CTA_INIT_COUNT
	.align		4
        /*0034*/ 	.byte	0x02, 0x4a
	.zero		1
	.zero		1


	//----- nvinfo : EIATTR_EXIT_INSTR_OFFSETS
	.align		4
        /*0038*/ 	.byte	0x04, 0x1c
        /*003a*/ 	.short	(.L_154 - .L_153)


	//   ....[0]....
.L_153:
        /*003c*/ 	.word	0x00000eb0


	//----- nvinfo : EIATTR_CRS_STACK_SIZE
	.align		4
.L_154:
        /*0040*/ 	.byte	0x04, 0x1e
        /*0042*/ 	.short	(.L_156 - .L_155)
.L_155:
        /*0044*/ 	.word	0x00000000


	//----- nvinfo : EIATTR_CBANK_PARAM_SIZE
	.align		4
.L_156:
        /*0048*/ 	.byte	0x03, 0x19
        /*004a*/ 	.short	0x0010


	//----- nvinfo : EIATTR_PARAM_CBANK
	.align		4
        /*004c*/ 	.byte	0x04, 0x0a
        /*004e*/ 	.short	(.L_158 - .L_157)
	.align		4
.L_157:
        /*0050*/ 	.word	index@(.nv.constant0._Z4initjP17curandStateXORWOW)
        /*0054*/ 	.short	0x0380
        /*0056*/ 	.short	0x0010


	//----- nvinfo : EIATTR_SW_WAR
	.align		4
.L_158:
        /*0058*/ 	.byte	0x04, 0x36
        /*005a*/ 	.short	(.L_160 - .L_159)
.L_159:
        /*005c*/ 	.word	0x00000008
.L_160:


//--------------------- .nv.callgraph             --------------------------
	.section	.nv.callgraph,"",@"SHT_CUDA_CALLGRAPH"
	.align	4
	.sectionentsize	8
	.align		4
        /*0000*/ 	.word	0x00000000
	.align		4
        /*0004*/ 	.word	0xffffffff
	.align		4
        /*0008*/ 	.word	0x00000000
	.align		4
        /*000c*/ 	.word	0xfffffffe
	.align		4
        /*0010*/ 	.word	0x00000000
	.align		4
        /*0014*/ 	.word	0xfffffffd
	.align		4
        /*0018*/ 	.word	0x00000000
	.align		4
        /*001c*/ 	.word	0xfffffffc


//--------------------- .nv.constant4             --------------------------
	.section	.nv.constant4,"a",@progbits
	.align	8
	.align		8
.nv.constant4:
        /*0000*/ 	.dword	precalc_xorwow_matrix
	.align		8
        /*0008*/ 	.dword	precalc_xorwow_offset_matrix
	.align		8
        /*0010*/ 	.dword	mrg32k3aM1
	.align		8
        /*0018*/ 	.dword	mrg32k3aM2
	.align		8
        /*0020*/ 	.dword	mrg32k3aM1SubSeq
	.align		8
        /*0028*/ 	.dword	mrg32k3aM2SubSeq
	.align		8
        /*0030*/ 	.dword	mrg32k3aM1Seq
	.align		8
        /*0038*/ 	.dword	mrg32k3aM2Seq


//--------------------- .nv.constant3             --------------------------
	.section	.nv.constant3,"a",@progbits
	.align	8
.nv.constant3:
	.type		__cr_lgamma_table,@object
	.size		__cr_lgamma_table,(.L_8 - __cr_lgamma_table)
__cr_lgamma_table:
        /*0000*/ 	.byte	0x00, 0x00, 0x00, 0x00, 0x00, 0x00, 0x00, 0x00, 0x00, 0x00, 0x00, 0x00, 0x00, 0x00, 0x00, 0x00
        /*0010*/ 	.byte	0xef, 0x39, 0xfa, 0xfe, 0x42, 0x2e, 0xe6, 0x3f, 0x02, 0x20, 0x2a, 0xfa, 0x0b, 0xab, 0xfc, 0x3f
        /*0020*/ 	.byte	0xf9, 0x2c, 0x92, 0x7c, 0xa7, 0x6c, 0x09, 0x40, 0xc9, 0x79, 0x44, 0x3c, 0x64, 0x26, 0x13, 0x40
        /*0030*/ 	.byte	0xca, 0x01, 0xcf, 0x3a, 0x27, 0x51, 0x1a, 0x40, 0x30, 0xcc, 0x2d, 0xf3, 0xe1, 0x0c, 0x21, 0x40
        /*0040*/ 	.byte	0x0d, 0xb7, 0xfc, 0x82, 0x8e, 0x35, 0x25, 0x40
.L_8:


//--------------------- .text._Z7prep_abPdS_PiS_  --------------------------
	.section	.text._Z7prep_abPdS_PiS_,"ax",@progbits
	.align	128
        .global         _Z7prep_abPdS_PiS_
        .type           _Z7prep_abPdS_PiS_,@function
        .size           _Z7prep_abPdS_PiS_,(.L_x_133 - _Z7prep_abPdS_PiS_)
        .other          _Z7prep_abPdS_PiS_,@"STO_CUDA_ENTRY STV_DEFAULT"
_Z7prep_abPdS_PiS_:
.text._Z7prep_abPdS_PiS_:
[----:B------:R-:W-:Y:S08]  /*0000*/  LDC R1, c[0x0][0x37c] ;  /* 0x0000df00ff017b82 */ /* 0x000ff00000000800 */
[----:B------:R-:W0:Y:S01]  /*0010*/  LDC.64 R2, c[0x0][0x390] ;  /* 0x0000e400ff027b82 */ /* 0x000e220000000a00 */
[----:B------:R-:W0:Y:S02]  /*0020*/  LDCU.64 UR4, c[0x0][0x358] ;  /* 0x00006b00ff0477ac */ /* 0x000e240008000a00 */
[----:B0-----:R-:W2:Y:S05]  /*0030*/  LDG.E R2, desc[UR4][R2.64] ;  /* 0x0000000402027981 */ /* 0x001eaa000c1e1900 */
[----:B------:R-:W0:Y:S08]  /*0040*/  LDC.64 R6, c[0x0][0x380] ;  /* 0x0000e000ff067b82 */ /* 0x000e300000000a00 */
[----:B------:R-:W1:Y:S08]  /*0050*/  LDC.64 R8, c[0x0][0x398] ;  /* 0x0000e600ff087b82 */ /* 0x000e700000000a00 */
[----:B------:R-:W3:Y:S01]  /*0060*/  LDC.64 R10, c[0x0][0x388] ;  /* 0x0000e200ff0a7b82 */ /* 0x000ee20000000a00 */
[----:B--2---:R-:W-:-:S05]  /*0070*/  VIADD R0, R2, 0x1 ;  /* 0x0000000102007836 */ /* 0x004fca0000000000 */
[----:B------:R-:W-:-:S04]  /*0080*/  LEA.HI R0, R0, R0, RZ, 0x1 ;  /* 0x0000000000007211 */ /* 0x000fc800078f08ff */
[----:B------:R-:W-:-:S04]  /*0090*/  SHF.R.S32.HI R0, RZ, 0x1, R0 ;  /* 0x00000001ff007819 */ /* 0x000fc80000011400 */
[----:B------:R-:W0:Y:S02]  /*00a0*/  I2F.F64 R4, R0 ;  /* 0x0000000000047312 */ /* 0x000e240000201c00 */
[----:B0-----:R-:W-:Y:S04]  /*00b0*/  STG.E.64 desc[UR4][R6.64], R4 ;  /* 0x0000000406007986 */ /* 0x001fe8000c101b04 */
[----:B-1----:R-:W2:Y:S04]  /*00c0*/  LDG.E.64 R8, desc[UR4][R8.64] ;  /* 0x0000000408087981 */ /* 0x002ea8000c1e1b00 */
[----:B---3--:R-:W2:Y:S02]  /*00d0*/  LDG.E.64 R12, desc[UR4][R10.64] ;  /* 0x000000040a0c7981 */ /* 0x008ea4000c1e1b00 */
[----:B--2---:R-:W-:-:S07]  /*00e0*/  DFMA R12, R12, 0.5, R8 ;  /* 0x3fe000000c0c782b */ /* 0x004fce0000000008 */
[----:B------:R-:W-:Y:S01]  /*00f0*/  STG.E.64 desc[UR4][R10.64], R12 ;  /* 0x0000000c0a007986 */ /* 0x000fe2000c101b04 */
[----:B------:R-:W-:Y:S05]  /*0100*/  EXIT ;  /* 0x000000000000794d */ /* 0x000fea0003800000 */
.L_x_0:
[----:B------:R-:W-:-:S00]  /*0110*/  BRA `(.L_x_0) ;  /* 0xfffffffc00fc7947 */ /* 0x000fc0000383ffff */
[----:B------:R-:W-:-:S00]  /*0120*/  NOP ;  /* 0x0000000000007918 */ /* 0x000fc00000000000 */
        /* <DEDUP_REMOVED lines=13> */
.L_x_133:


//--------------------- .text._Z11beta_squarePdS_ --------------------------
	.section	.text._Z11beta_squarePdS_,"ax",@progbits
	.align	128
        .global         _Z11beta_squarePdS_
        .type           _Z11beta_squarePdS_,@function
        .size           _Z11beta_squarePdS_,(.L_x_134 - _Z11beta_squarePdS_)
        .other          _Z11beta_squarePdS_,@"STO_CUDA_ENTRY STV_DEFAULT"
_Z11beta_squarePdS_:
.text._Z11beta_squarePdS_:
[----:B------:R-:W-:Y:S01]  /*0000*/  LDC R1, c[0x0][0x37c] ;  /* 0x0000df00ff017b82 */ /* 0x000fe20000000800 */
[----:B------:R-:W0:Y:S07]  /*0010*/  S2R R9, SR_TID.X ;  /* 0x0000000000097919 */ /* 0x000e2e0000002100 */
[----:B------:R-:W1:Y:S01]  /*0020*/  LDC.64 R2, c[0x0][0x380] ;  /* 0x0000e000ff027b82 */ /* 0x000e620000000a00 */
[----:B------:R-:W0:Y:S01]  /*0030*/  LDCU UR6, c[0x0][0x360] ;  /* 0x00006c00ff0677ac */ /* 0x000e220008000800 */
[----:B------:R-:W0:Y:S01]  /*0040*/  S2R R0, SR_CTAID.X ;  /* 0x0000000000007919 */ /* 0x000e220000002500 */
[----:B------:R-:W2:Y:S05]  /*0050*/  LDCU.64 UR4, c[0x0][0x358] ;  /* 0x00006b00ff0477ac */ /* 0x000eaa0008000a00 */
[----:B------:R-:W3:Y:S01]  /*0060*/  LDC.64 R6, c[0x0][0x388] ;  /* 0x0000e200ff067b82 */ /* 0x000ee20000000a00 */
[----:B0-----:R-:W-:-:S04]  /*0070*/  IMAD R9, R0, UR6, R9 ;  /* 0x0000000600097c24 */ /* 0x001fc8000f8e0209 */
[----:B-1----:R-:W-:-:S06]  /*0080*/  IMAD.WIDE R2, R9, 0x8, R2 ;  /* 0x0000000809027825 */ /* 0x002fcc00078e0202 */
[----:B--2---:R-:W2:Y:S01]  /*0090*/  LDG.E.64 R2, desc[UR4][R2.64] ;  /* 0x0000000402027981 */ /* 0x004ea2000c1e1b00 */
[----:B---3--:R-:W-:Y:S01]  /*00a0*/  IMAD.WIDE R6, R9, 0x8, R6 ;  /* 0x0000000809067825 */ /* 0x008fe200078e0206 */
[----:B--2---:R-:W-:-:S07]  /*00b0*/  DMUL R4, R2, R2 ;  /* 0x0000000202047228 */ /* 0x004fce0000000000 */
[----:B------:R-:W-:Y:S01]  /*00c0*/  STG.E.64 desc[UR4][R6.64], R4 ;  /* 0x0000000406007986 */ /* 0x000fe2000c101b04 */
[----:B------:R-:W-:Y:S05]  /*00d0*/  EXIT ;  /* 0x000000000000794d */ /* 0x000fea0003800000 */
.L_x_1:
        /* <DEDUP_REMOVED lines=10> */
.L_x_134:


//--------------------- .text._Z10sample_tauP17curandStateXORWOWPdS1_S1_ --------------------------
	.section	.text._Z10sample_tauP17curandStateXORWOWPdS1_S1_,"ax",@progbits
	.align	128
        .global         _Z10sample_tauP17curandStateXORWOWPdS1_S1_
        .type           _Z10sample_tauP17curandStateXORWOWPdS1_S1_,@function
        .size           _Z10sample_tauP17curandStateXORWOWPdS1_S1_,(.L_x_128 - _Z10sample_tauP17curandStateXORWOWPdS1_S1_)
        .other          _Z10sample_tauP17curandStateXORWOWPdS1_S1_,@"STO_CUDA_ENTRY STV_DEFAULT"
_Z10sample_tauP17curandStateXORWOWPdS1_S1_:
.text._Z10sample_tauP17curandStateXORWOWPdS1_S1_:
[----:B------:R-:W-:Y:S08]  /*0000*/  LDC R1, c[0x0][0x37c] ;  /* 0x0000df00ff017b82 */ /* 0x000ff00000000800 */
[----:B------:R-:W0:Y:S01]  /*0010*/  LDC.64 R4, c[0x0][0x388] ;  /* 0x0000e200ff047b82 */ /* 0x000e220000000a00 */
[----:B------:R-:W0:Y:S02]  /*0020*/  LDCU.64 UR6, c[0x0][0x358] ;  /* 0x00006b00ff0677ac */ /* 0x000e240008000a00 */
[----:B0-----:R-:W2:Y:S01]  /*0030*/  LDG.E.64 R4, desc[UR6][R4.64] ;  /* 0x0000000604047981 */ /* 0x001ea2000c1e1b00 */
[----:B------:R-:W-:Y:S01]  /*0040*/  IMAD.MOV.U32 R2, RZ, RZ, 0x0 ;  /* 0x00000000ff027424 */ /* 0x000fe200078e00ff */
[----:B------:R-:W-:Y:S01]  /*0050*/  MOV R0, 0x90 ;  /* 0x0000009000007802 */ /* 0x000fe20000000f00 */
[----:B------:R-:W-:-:S06]  /*0060*/  IMAD.MOV.U32 R3, RZ, RZ, 0x40000000 ;  /* 0x40000000ff037424 */ /* 0x000fcc00078e00ff */
[----:B--2---:R-:W-:-:S11]  /*0070*/  DFMA R2, R4, R2, -1 ;  /* 0xbff000000402742b */ /* 0x004fd60000000002 */
[----:B------:R-:W-:Y:S05]  /*0080*/  CALL.REL.NOINC `($_Z10sample_tauP17curandStateXORWOWPdS1_S1_$__internal_accurate_pow) ;  /* 0x0000002800e07944 */ /* 0x000fea0003c00000 */
[----:B------:R-:W0:Y:S01]  /*0090*/  MUFU.RCP64H R9, 2 ;  /* 0x4000000000097908 */ /* 0x000e220000001800 */
[----:B------:R-:W-:Y:S01]  /*00a0*/  IMAD.MOV.U32 R10, RZ, RZ, 0x0 ;  /* 0x00000000ff0a7424 */ /* 0x000fe200078e00ff */
[----:B------:R-:W-:Y:S01]  /*00b0*/  UMOV UR4, 0x3ae80f1e ;  /* 0x3ae80f1e00047882 */ /* 0x000fe20000000000 */
[----:B------:R-:W-:Y:S01]  /*00c0*/  IMAD.MOV.U32 R11, RZ, RZ, 0x40000000 ;  /* 0x40000000ff0b7424 */ /* 0x000fe200078e00ff */
[----:B------:R-:W-:Y:S01]  /*00d0*/  UMOV UR5, 0x3eb1380b ;  /* 0x3eb1380b00057882 */ /* 0x000fe20000000000 */
[----:B------:R-:W-:Y:S01]  /*00e0*/  IMAD.MOV.U32 R8, RZ, RZ, RZ ;  /* 0x000000ffff087224 */ /* 0x000fe200078e00ff */
[----:B------:R-:W-:Y:S01]  /*00f0*/  UMOV UR8, 0x0 ;  /* 0x0000000000087882 */ /* 0x000fe20000000000 */
[----:B------:R-:W-:Y:S01]  /*0100*/  IMAD.MOV.U32 R14, RZ, RZ, -0x748574fc ;  /* 0x8b7a8b04ff0e7424 */ /* 0x000fe200078e00ff */
[----:B------:R-:W-:Y:S01]  /*0110*/  UMOV UR9, 0x40000000 ;  /* 0x4000000000097882 */ /* 0x000fe20000000000 */
[----:B------:R-:W-:Y:S01]  /*0120*/  IMAD.MOV.U32 R15, RZ, RZ, 0x3ed0ee25 ;  /* 0x3ed0ee25ff0f7424 */ /* 0x000fe200078e00ff */
[----:B------:R-:W1:Y:S01]  /*0130*/  S2R R0, SR_TID.X ;  /* 0x0000000000007919 */ /* 0x000e620000002100 */
[----:B------:R-:W-:Y:S01]  /*0140*/  IMAD.MOV.U32 R20, RZ, RZ, -0x105c611 ;  /* 0xfefa39efff147424 */ /* 0x000fe200078e00ff */
[----:B------:R-:W-:Y:S01]  /*0150*/  ISETP.GE.AND P2, PT, R3, RZ, PT ;  /* 0x000000ff0300720c */ /* 0x000fe20003f46270 */
[----:B------:R-:W-:Y:S01]  /*0160*/  IMAD.MOV.U32 R21, RZ, RZ, 0x3fe62e42 ;  /* 0x3fe62e42ff157424 */ /* 0x000fe200078e00ff */
[----:B------:R-:W-:-:S02]  /*0170*/  DSETP.NEU.AND P1, PT, R2, RZ, PT ;  /* 0x000000ff0200722a */ /* 0x000fc40003f2d000 */
[----:B------:R-:W-:Y:S01]  /*0180*/  FSEL R7, R7, RZ, P2 ;  /* 0x000000ff07077208 */ /* 0x000fe20001000000 */
[----:B0-----:R-:W-:Y:S02]  /*0190*/  DFMA R10, R8, -R10, 1 ;  /* 0x3ff00000080a742b */ /* 0x001fe4000000080a */
[----:B------:R-:W-:-:S06]  /*01a0*/  DSETP.NEU.AND P0, PT, R2, 1, PT ;  /* 0x3ff000000200742a */ /* 0x000fcc0003f0d000 */
[----:B------:R-:W-:-:S08]  /*01b0*/  DFMA R10, R10, R10, R10 ;  /* 0x0000000a0a0a722b */ /* 0x000fd0000000000a */
[----:B------:R-:W-:-:S08]  /*01c0*/  DFMA R8, R8, R10, R8 ;  /* 0x0000000a0808722b */ /* 0x000fd00000000008 */
[----:B------:R-:W-:-:S08]  /*01d0*/  DMUL R10, RZ, R8 ;  /* 0x00000008ff0a7228 */ /* 0x000fd00000000000 */
[----:B------:R-:W-:-:S08]  /*01e0*/  DFMA R10, RZ, R8, R10 ;  /* 0x00000008ff0a722b */ /* 0x000fd0000000000a */
[----:B------:R-:W-:Y:S02]  /*01f0*/  DMUL R12, R10, R10 ;  /* 0x0000000a0a0c7228 */ /* 0x000fe40000000000 */
[----:B------:R-:W-:-:S06]  /*0200*/  DADD R16, RZ, -R10 ;  /* 0x00000000ff107229 */ /* 0x000fcc000000080a */
[----:B------:R-:W-:Y:S01]  /*0210*/  DFMA R14, R12, UR4, R14 ;  /* 0x000000040c0e7c2b */ /* 0x000fe2000800000e */
[----:B------:R-:W-:Y:S01]  /*0220*/  UMOV UR4, 0x9f02676f ;  /* 0x9f02676f00047882 */ /* 0x000fe20000000000 */
[----:B------:R-:W-:Y:S01]  /*0230*/  UMOV UR5, 0x3ef3b266 ;  /* 0x3ef3b26600057882 */ /* 0x000fe20000000000 */
[----:B------:R-:W-:-:S05]  /*0240*/  DADD R18, R16, R16 ;  /* 0x0000000010127229 */ /* 0x000fca0000000010 */
[----:B------:R-:W-:Y:S01]  /*0250*/  DFMA R14, R12, R14, UR4 ;  /* 0x000000040c0e7e2b */ /* 0x000fe2000800000e */
[----:B------:R-:W-:Y:S01]  /*0260*/  UMOV UR4, 0xa9ab0956 ;  /* 0xa9ab095600047882 */ /* 0x000fe20000000000 */
[----:B------:R-:W-:Y:S01]  /*0270*/  UMOV UR5, 0x3f1745cb ;  /* 0x3f1745cb00057882 */ /* 0x000fe20000000000 */
[----:B------:R-:W-:-:S05]  /*0280*/  DFMA R18, RZ, -R10, R18 ;  /* 0x8000000aff12722b */ /* 0x000fca0000000012 */
[----:B------:R-:W-:Y:S01]  /*0290*/  DFMA R14, R12, R14, UR4 ;  /* 0x000000040c0e7e2b */ /* 0x000fe2000800000e */
[----:B------:R-:W-:Y:S01]  /*02a0*/  UMOV UR4, 0x2d1b5154 ;  /* 0x2d1b515400047882 */ /* 0x000fe20000000000 */
[----:B------:R-:W-:Y:S01]  /*02b0*/  UMOV UR5, 0x3f3c71c7 ;  /* 0x3f3c71c700057882 */ /* 0x000fe20000000000 */
[----:B------:R-:W-:Y:S02]  /*02c0*/  DMUL R18, R8, R18 ;  /* 0x0000001208127228 */ /* 0x000fe40000000000 */
[----:B------:R-:W-:-:S03]  /*02d0*/  DADD R8, R2, -0.5 ;  /* 0xbfe0000002087429 */ /* 0x000fc60000000000 */
[----:B------:R-:W-:Y:S01]  /*02e0*/  DFMA R14, R12, R14, UR4 ;  /* 0x000000040c0e7e2b */ /* 0x000fe2000800000e */
[----:B------:R-:W-:Y:S01]  /*02f0*/  UMOV UR4, 0x923be72d ;  /* 0x923be72d00047882 */ /* 0x000fe20000000000 */
[----:B------:R-:W-:-:S05]  /*0300*/  UMOV UR5, 0x3f624924 ;  /* 0x3f62492400057882 */ /* 0x000fca0000000000 */
[----:B------:R-:W-:Y:S01]  /*0310*/  LOP3.LUT R8, R9, 0x7ff00000, RZ, 0xc0, !PT ;  /* 0x7ff0000009087812 */ /* 0x000fe200078ec0ff */
[----:B------:R-:W-:Y:S01]  /*0320*/  DFMA R14, R12, R14, UR4 ;  /* 0x000000040c0e7e2b */ /* 0x000fe2000800000e */
[----:B------:R-:W-:Y:S01]  /*0330*/  UMOV UR4, 0x9999a3c4 ;  /* 0x9999a3c400047882 */ /* 0x000fe20000000000 */
[----:B------:R-:W-:-:S06]  /*0340*/  UMOV UR5, 0x3f899999 ;  /* 0x3f89999900057882 */ /* 0x000fcc0000000000 */
[----:B------:R-:W-:Y:S01]  /*0350*/  DFMA R16, R12, R14, UR4 ;  /* 0x000000040c107e2b */ /* 0x000fe2000800000e */
[----:B------:R-:W-:Y:S01]  /*0360*/  UMOV UR4, 0x55555554 ;  /* 0x5555555400047882 */ /* 0x000fe20000000000 */
[----:B------:R-:W-:Y:S01]  /*0370*/  UMOV UR5, 0x3fb55555 ;  /* 0x3fb5555500057882 */ /* 0x000fe20000000000 */
[----:B------:R-:W-:-:S05]  /*0380*/  DFMA R14, R20, UR8, R10 ;  /* 0x00000008140e7c2b */ /* 0x000fca000800000a */
[----:B------:R-:W-:Y:S01]  /*0390*/  DFMA R16, R12, R16, UR4 ;  /* 0x000000040c107e2b */ /* 0x000fe20008000010 */
[----:B------:R-:W1:Y:S02]  /*03a0*/  LDCU UR4, c[0x0][0x360] ;  /* 0x00006c00ff0477ac */ /* 0x000e640008000800 */
[----:B------:R-:W-:-:S05]  /*03b0*/  DFMA R20, -R20, 2, R14 ;  /* 0x400000001414782b */ /* 0x000fca000000010e */
[----:B------:R-:W-:Y:S01]  /*03c0*/  DMUL R16, R12, R16 ;  /* 0x000000100c107228 */ /* 0x000fe20000000000 */
[----:B------:R-:W1:Y:S02]  /*03d0*/  S2R R13, SR_CTAID.X ;  /* 0x00000000000d7919 */ /* 0x000e640000002500 */
[----:B------:R-:W-:-:S05]  /*03e0*/  DADD R20, -R10, R20 ;  /* 0x000000000a147229 */ /* 0x000fca0000000114 */
[----:B------:R-:W-:Y:S01]  /*03f0*/  DFMA R16, R10, R16, R18 ;  /* 0x000000100a10722b */ /* 0x000fe20000000012 */
[----:B------:R-:W-:Y:S02]  /*0400*/  IMAD.MOV.U32 R10, RZ, RZ, 0x3b39803f ;  /* 0x3b39803fff0a7424 */ /* 0x000fe400078e00ff */
[----:B------:R-:W-:-:S05]  /*0410*/  IMAD.MOV.U32 R11, RZ, RZ, 0x3c7abc9e ;  /* 0x3c7abc9eff0b7424 */ /* 0x000fca00078e00ff */
[----:B------:R-:W-:-:S08]  /*0420*/  DADD R16, R16, -R20 ;  /* 0x0000000010107229 */ /* 0x000fd00000000814 */
[----:B------:R-:W-:Y:S01]  /*0430*/  DFMA R16, R10, UR8, R16 ;  /* 0x000000080a107c2b */ /* 0x000fe20008000010 */
[----:B------:R-:W-:Y:S02]  /*0440*/  FSEL R10, R6, -QNAN , P2 ;  /* 0xfff80000060a7808 */ /* 0x000fe40001000000 */
[----:B------:R-:W-:Y:S02]  /*0450*/  ISETP.NE.AND P2, PT, R8, 0x7ff00000, PT ;  /* 0x7ff000000800780c */ /* 0x000fe40003f45270 */
[----:B------:R-:W-:-:S03]  /*0460*/  FSEL R6, R7, RZ, P1 ;  /* 0x000000ff07067208 */ /* 0x000fc60000800000 */
[----:B------:R-:W-:Y:S01]  /*0470*/  DADD R8, R14, R16 ;  /* 0x000000000e087229 */ /* 0x000fe20000000010 */
[----:B------:R-:W-:Y:S01]  /*0480*/  FSEL R7, R10, +QNAN , P1 ;  /* 0x7ff000000a077808 */ /* 0x000fe20000800000 */
[----:B-1----:R-:W-:-:S06]  /*0490*/  IMAD R0, R13, UR4, R0 ;  /* 0x000000040d007c24 */ /* 0x002fcc000f8e0200 */
[----:B------:R-:W-:Y:S05]  /*04a0*/  @P2 BRA `(.L_x_2) ;  /* 0x0000000000142947 */ /* 0x000fea0003800000 */
[----:B------:R-:W-:-:S14]  /*04b0*/  DSETP.NAN.AND P1, PT, R2, R2, PT ;  /* 0x000000020200722a */ /* 0x000fdc0003f28000 */
[----:B------:R-:W-:Y:S01]  /*04c0*/  @P1 DADD R6, R2, -0.5 ;  /* 0xbfe0000002061429 */ /* 0x000fe20000000000 */
[----:B------:R-:W-:Y:S10]  /*04d0*/  @P1 BRA `(.L_x_2) ;  /* 0x0000000000081947 */ /* 0x000ff40003800000 */
[----:B------:R-:W-:-:S14]  /*04e0*/  DSETP.NEU.AND P1, PT, |R2|, +INF , PT ;  /* 0x7ff000000200742a */ /* 0x000fdc0003f2d200 */
[----:B------:R-:W-:-:S07]  /*04f0*/  @!P1 CS2R R6, SRZ ;  /* 0x0000000000069805 */ /* 0x000fce000001ff00 */
.L_x_2:
[----:B------:R-:W-:Y:S01]  /*0500*/  ISETP.NE.AND P1, PT, R0, RZ, PT ;  /* 0x000000ff0000720c */ /* 0x000fe20003f25270 */
[----:B------:R-:W-:Y:S01]  /*0510*/  BSSY.RECONVERGENT B0, `(.L_x_3) ;  /* 0x0000011000007945 */ /* 0x000fe20003800200 */
[----:B------:R-:W-:Y:S01]  /*0520*/  DADD R8, R4, -R8 ;  /* 0x0000000004087229 */ /* 0x000fe20000000808 */
[----:B------:R-:W-:Y:S02]  /*0530*/  FSEL R10, R6, RZ, P0 ;  /* 0x000000ff060a7208 */ /* 0x000fe40000000000 */
[----:B------:R-:W-:-:S08]  /*0540*/  FSEL R11, R7, 1.875, P0 ;  /* 0x3ff00000070b7808 */ /* 0x000fd00000000000 */
[----:B------:R-:W-:Y:S05]  /*0550*/  @!P1 BRA `(.L_x_4) ;  /* 0x00000000001c9947 */ /* 0x000fea0003800000 */
[----:B------:R-:W0:Y:S01]  /*0560*/  S2UR UR5, SR_CgaCtaId ;  /* 0x00000000000579c3 */ /* 0x000e220000008800 */
[----:B------:R-:W-:Y:S02]  /*0570*/  UMOV UR4, 0x400 ;  /* 0x0000040000047882 */ /* 0x000fe40000000000 */
[----:B0-----:R-:W-:-:S09]  /*0580*/  ULEA UR4, UR5, UR4, 0x18 ;  /* 0x0000000405047291 */ /* 0x001fd2000f8ec0ff */
[----:B------:R-:W0:Y:S02]  /*0590*/  LDS R2, [UR4+0x180] ;  /* 0x00018004ff027984 */ /* 0x000e240008000800 */
[----:B0-----:R-:W-:-:S13]  /*05a0*/  ISETP.NE.AND P0, PT, R2, RZ, PT ;  /* 0x000000ff0200720c */ /* 0x001fda0003f05270 */
[----:B------:R-:W-:Y:S05]  /*05b0*/  @!P0 EXIT ;  /* 0x000000000000894d */ /* 0x000fea0003800000 */
[----:B------:R-:W-:Y:S05]  /*05c0*/  BRA `(.L_x_5) ;  /* 0x0000000000147947 */ /* 0x000fea0003800000 */
.L_x_4:
[----:B------:R-:W0:Y:S01]  /*05d0*/  S2UR UR5, SR_CgaCtaId ;  /* 0x00000000000579c3 */ /* 0x000e220000008800 */
[----:B------:R-:W-:Y:S01]  /*05e0*/  UMOV UR4, 0x400 ;  /* 0x0000040000047882 */ /* 0x000fe20000000000 */
[----:B------:R-:W-:Y:S01]  /*05f0*/  IMAD.MOV.U32 R2, RZ, RZ, 0x1 ;  /* 0x00000001ff027424 */ /* 0x000fe200078e00ff */
[----:B0-----:R-:W-:-:S09]  /*0600*/  ULEA UR4, UR5, UR4, 0x18 ;  /* 0x0000000405047291 */ /* 0x001fd2000f8ec0ff */
[----:B------:R0:W-:Y:S03]  /*0610*/  STS [UR4+0x180], R2 ;  /* 0x00018002ff007988 */ /* 0x0001e60008000804 */
.L_x_5:
[----:B------:R-:W-:Y:S05]  /*0620*/  BSYNC.RECONVERGENT B0 ;  /* 0x0000000000007941 */ /* 0x000fea0003800200 */
.L_x_3:
[----:B------:R-:W1:Y:S01]  /*0630*/  MUFU.RCP64H R3, R11 ;  /* 0x0000000b00037308 */ /* 0x000e620000001800 */
[----:B0-----:R-:W-:Y:S01]  /*0640*/  VIADD R2, R11, 0x300402 ;  /* 0x003004020b027836 */ /* 0x001fe20000000000 */
[----:B------:R-:W0:Y:S04]  /*0650*/  LDC.64 R14, c[0x0][0x380] ;  /* 0x0000e000ff0e7b82 */ /* 0x000e280000000a00 */
[----:B------:R-:W-:Y:S01]  /*0660*/  FSETP.GEU.AND P0, PT, |R2|, 5.8789094863358348022e-39, PT ;  /* 0x004004020200780b */ /* 0x000fe20003f0e200 */
[----:B-1----:R-:W-:-:S08]  /*0670*/  DFMA R6, -R10, R2, 1 ;  /* 0x3ff000000a06742b */ /* 0x002fd00000000102 */
[----:B------:R-:W-:-:S08]  /*0680*/  DFMA R6, R6, R6, R6 ;  /* 0x000000060606722b */ /* 0x000fd00000000006 */
[----:B------:R-:W-:-:S08]  /*0690*/  DFMA R6, R2, R6, R2 ;  /* 0x000000060206722b */ /* 0x000fd00000000002 */
[----:B------:R-:W-:-:S08]  /*06a0*/  DFMA R12, -R10, R6, 1 ;  /* 0x3ff000000a0c742b */ /* 0x000fd00000000106 */
[----:B------:R-:W-:Y:S01]  /*06b0*/  DFMA R12, R6, R12, R6 ;  /* 0x0000000c060c722b */ /* 0x000fe20000000006 */
[----:B0-----:R-:W-:Y:S01]  /*06c0*/  IMAD.WIDE R6, R0, 0x30, R14 ;  /* 0x0000003000067825 */ /* 0x001fe200078e020e */
[----:B------:R-:W-:Y:S09]  /*06d0*/  @P0 BRA `(.L_x_6) ;  /* 0x0000000000100947 */ /* 0x000ff20003800000 */
[----:B------:R-:W-:-:S05]  /*06e0*/  LOP3.LUT R2, R11, 0x7fffffff, RZ, 0xc0, !PT ;  /* 0x7fffffff0b027812 */ /* 0x000fca00078ec0ff */
[----:B------:R-:W-:Y:S01]  /*06f0*/  VIADD R3, R2, 0xfff00000 ;  /* 0xfff0000002037836 */ /* 0x000fe20000000000 */
[----:B------:R-:W-:-:S07]  /*0700*/  MOV R2, 0x720 ;  /* 0x0000072000027802 */ /* 0x000fce0000000f00 */
[----:B------:R-:W-:Y:S05]  /*0710*/  CALL.REL.NOINC `($__internal_0_$__cuda_sm20_dblrcp_rn_slowpath_v3) ;  /* 0x0000001c00307944 */ /* 0x000fea0003c00000 */
.L_x_6:
[----:B------:R-:W-:-:S11]  /*0720*/  DADD R4, R4, R12 ;  /* 0x0000000004047229 */ /* 0x000fd6000000000c */
.L_x_21:
[----:B0-----:R-:W2:Y:S04]  /*0730*/  LDG.E.64 R2, desc[UR6][R6.64] ;  /* 0x0000000606027981 */ /* 0x001ea8000c1e1b00 */
[----:B------:R-:W3:Y:S04]  /*0740*/  LDG.E.64 R22, desc[UR6][R6.64+0x10] ;  /* 0x0000100606167981 */ /* 0x000ee8000c1e1b00 */
[----:B------:R-:W4:Y:S01]  /*0750*/  LDG.E.64 R20, desc[UR6][R6.64+0x8] ;  /* 0x0000080606147981 */ /* 0x000f22000c1e1b00 */
[----:B------:R-:W-:Y:S01]  /*0760*/  IMAD.MOV.U32 R14, RZ, RZ, 0x0 ;  /* 0x00000000ff0e7424 */ /* 0x000fe200078e00ff */
[----:B------:R-:W-:Y:S01]  /*0770*/  BSSY.RECONVERGENT B0, `(.L_x_7) ;  /* 0x0000040000007945 */ /* 0x000fe20003800200 */
[----:B------:R-:W-:Y:S01]  /*0780*/  IMAD.MOV.U32 R28, RZ, RZ, 0x1 ;  /* 0x00000001ff1c7424 */ /* 0x000fe200078e00ff */
[----:B--2---:R-:W-:-:S04]  /*0790*/  SHF.R.U32.HI R12, RZ, 0x2, R3 ;  /* 0x00000002ff0c7819 */ /* 0x004fc80000011603 */
[----:B------:R-:W-:Y:S01]  /*07a0*/  LOP3.LUT R12, R12, R3, RZ, 0x3c, !PT ;  /* 0x000000030c0c7212 */ /* 0x000fe200078e3cff */
[----:B---3--:R-:W-:Y:S01]  /*07b0*/  IMAD.SHL.U32 R3, R23, 0x10, RZ ;  /* 0x0000001017037824 */ /* 0x008fe200078e00ff */
[----:B----4-:R-:W-:-:S03]  /*07c0*/  SHF.R.U32.HI R15, RZ, 0x2, R20 ;  /* 0x00000002ff0f7819 */ /* 0x010fc60000011614 */
[----:B------:R-:W-:Y:S01]  /*07d0*/  IMAD.SHL.U32 R13, R12, 0x2, RZ ;  /* 0x000000020c0d7824 */ /* 0x000fe200078e00ff */
[----:B------:R-:W-:-:S04]  /*07e0*/  LOP3.LUT R15, R15, R20, RZ, 0x3c, !PT ;  /* 0x000000140f0f7212 */ /* 0x000fc800078e3cff */
[----:B------:R-:W-:Y:S02]  /*07f0*/  LOP3.LUT R18, R12, R13, R3, 0x96, !PT ;  /* 0x0000000d0c127212 */ /* 0x000fe400078e9603 */
[----:B------:R-:W-:Y:S01]  /*0800*/  SHF.R.U32.HI R20, RZ, 0x2, R21 ;  /* 0x00000002ff147819 */ /* 0x000fe20000011615 */
[----:B------:R-:W-:Y:S01]  /*0810*/  IMAD.SHL.U32 R3, R15, 0x2, RZ ;  /* 0x000000020f037824 */ /* 0x000fe200078e00ff */
[----:B------:R-:W-:Y:S02]  /*0820*/  LOP3.LUT R18, R18, R23, RZ, 0x3c, !PT ;  /* 0x0000001712127212 */ /* 0x000fe400078e3cff */
[----:B------:R-:W-:Y:S02]  /*0830*/  LOP3.LUT R20, R20, R21, RZ, 0x3c, !PT ;  /* 0x0000001514147212 */ /* 0x000fe400078e3cff */
[----:B------:R-:W-:Y:S01]  /*0840*/  IADD3 R27, PT, PT, R2, 0x587c5, R18 ;  /* 0x000587c5021b7810 */ /* 0x000fe20007ffe012 */
[----:B------:R-:W-:Y:S02]  /*0850*/  IMAD.SHL.U32 R12, R18, 0x10, RZ ;  /* 0x00000010120c7824 */ /* 0x000fe400078e00ff */
[----:B------:R-:W-:-:S03]  /*0860*/  IMAD.SHL.U32 R21, R20, 0x2, RZ ;  /* 0x0000000214157824 */ /* 0x000fc600078e00ff */
[----:B------:R-:W-:Y:S01]  /*0870*/  LOP3.LUT R3, R15, R3, R12, 0x96, !PT ;  /* 0x000000030f037212 */ /* 0x000fe200078e960c */
[----:B------:R-:W-:-:S03]  /*0880*/  IMAD.MOV.U32 R15, RZ, RZ, 0x3ca00000 ;  /* 0x3ca00000ff0f7424 */ /* 0x000fc600078e00ff */
[----:B------:R-:W-:-:S04]  /*0890*/  LOP3.LUT R19, R3, R18, RZ, 0x3c, !PT ;  /* 0x0000001203137212 */ /* 0x000fc800078e3cff */
[----:B------:R-:W-:Y:S01]  /*08a0*/  IADD3 R12, PT, PT, R2, 0xb0f8a, R19 ;  /* 0x000b0f8a020c7810 */ /* 0x000fe20007ffe013 */
[----:B------:R-:W-:Y:S01]  /*08b0*/  IMAD.SHL.U32 R3, R19, 0x10, RZ ;  /* 0x0000001013037824 */ /* 0x000fe200078e00ff */
[----:B------:R0:W-:Y:S03]  /*08c0*/  STG.E.64 desc[UR6][R6.64+0x8], R18 ;  /* 0x0000081206007986 */ /* 0x0001e6000c101b06 */
[----:B------:R-:W-:Y:S01]  /*08d0*/  IMAD.WIDE.U32 R12, R12, 0x200000, RZ ;  /* 0x002000000c0c7825 */ /* 0x000fe200078e00ff */
[----:B------:R-:W-:Y:S02]  /*08e0*/  LOP3.LUT R20, R20, R21, R3, 0x96, !PT ;  /* 0x0000001514147212 */ /* 0x000fe400078e9603 */
[----:B------:R-:W-:Y:S02]  /*08f0*/  LOP3.LUT R26, R12, R27, RZ, 0x3c, !PT ;  /* 0x0000001b0c1a7212 */ /* 0x000fe400078e3cff */
[----:B------:R-:W-:-:S02]  /*0900*/  MOV R27, R13 ;  /* 0x0000000d001b7202 */ /* 0x000fc40000000f00 */
[----:B------:R-:W-:Y:S02]  /*0910*/  LOP3.LUT R20, R20, R19, RZ, 0x3c, !PT ;  /* 0x0000001314147212 */ /* 0x000fe400078e3cff */
[----:B------:R1:W2:Y:S02]  /*0920*/  I2F.F64.U64 R12, R26 ;  /* 0x0000001a000c7312 */ /* 0x0002a40000301800 */
[----:B-1----:R-:W-:-:S04]  /*0930*/  SHF.R.U32.HI R27, RZ, 0x2, R22 ;  /* 0x00000002ff1b7819 */ /* 0x002fc80000011616 */
[----:B------:R-:W-:Y:S01]  /*0940*/  LOP3.LUT R27, R27, R22, RZ, 0x3c, !PT ;  /* 0x000000161b1b7212 */ /* 0x000fe200078e3cff */
[----:B--2---:R-:W-:Y:S01]  /*0950*/  DFMA R12, R12, R14, 5.5511151231257827021e-17 ;  /* 0x3c9000000c0c742b */ /* 0x004fe2000000000e */
[----:B------:R-:W-:-:S03]  /*0960*/  IMAD.SHL.U32 R22, R20, 0x10, RZ ;  /* 0x0000001014167824 */ /* 0x000fc600078e00ff */
[----:B------:R-:W-:-:S04]  /*0970*/  IMAD.SHL.U32 R3, R27, 0x2, RZ ;  /* 0x000000021b037824 */ /* 0x000fc800078e00ff */
[----:B------:R-:W-:Y:S01]  /*0980*/  DADD R16, -R12, 1 ;  /* 0x3ff000000c107429 */ /* 0x000fe20000000100 */
[----:B------:R-:W-:Y:S01]  /*0990*/  LOP3.LUT R3, R27, R3, R22, 0x96, !PT ;  /* 0x000000031b037212 */ /* 0x000fe200078e9616 */
[C---:B------:R-:W-:Y:S01]  /*09a0*/  VIADD R22, R2.reuse, 0x161f14 ;  /* 0x00161f1402167836 */ /* 0x040fe20000000000 */
[----:B------:R-:W-:Y:S02]  /*09b0*/  FSETP.GEU.AND P1, PT, |R13|, 6.5827683646048100446e-37, PT ;  /* 0x036000000d00780b */ /* 0x000fe40003f2e200 */
[----:B------:R-:W-:Y:S01]  /*09c0*/  LOP3.LUT R21, R3, R20, RZ, 0x3c, !PT ;  /* 0x0000001403157212 */ /* 0x000fe200078e3cff */
[----:B------:R-:W1:Y:S01]  /*09d0*/  MUFU.RCP64H R29, R17 ;  /* 0x00000011001d7308 */ /* 0x000e620000001800 */
[----:B------:R-:W-:Y:S01]  /*09e0*/  IADD3 R3, PT, PT, R2, 0x10974f, R20 ;  /* 0x0010974f02037810 */ /* 0x000fe20007ffe014 */
[----:B------:R0:W-:Y:S02]  /*09f0*/  STG.E.64 desc[UR6][R6.64], R22 ;  /* 0x0000001606007986 */ /* 0x0001e4000c101b06 */
[----:B------:R-:W-:-:S02]  /*0a00*/  IMAD.IADD R26, R21, 0x1, R22 ;  /* 0x00000001151a7824 */ /* 0x000fc400078e0216 */
[----:B------:R0:W-:Y:S02]  /*0a10*/  STG.E.64 desc[UR6][R6.64+0x10], R20 ;  /* 0x0000101406007986 */ /* 0x0001e4000c101b06 */
[----:B------:R-:W-:-:S03]  /*0a20*/  IMAD.WIDE.U32 R26, R26, 0x200000, RZ ;  /* 0x002000001a1a7825 */ /* 0x000fc600078e00ff */
[----:B------:R-:W-:Y:S01]  /*0a30*/  LOP3.LUT R26, R26, R3, RZ, 0x3c, !PT ;  /* 0x000000031a1a7212 */ /* 0x000fe200078e3cff */
[----:B-1----:R-:W-:-:S08]  /*0a40*/  DFMA R24, -R16, R28, 1 ;  /* 0x3ff000001018742b */ /* 0x002fd0000000011c */
[----:B------:R-:W-:-:S08]  /*0a50*/  DFMA R24, R24, R24, R24 ;  /* 0x000000181818722b */ /* 0x000fd00000000018 */
[----:B------:R-:W-:-:S08]  /*0a60*/  DFMA R28, R28, R24, R28 ;  /* 0x000000181c1c722b */ /* 0x000fd0000000001c */
[----:B------:R-:W-:-:S08]  /*0a70*/  DFMA R24, -R16, R28, 1 ;  /* 0x3ff000001018742b */ /* 0x000fd0000000011c */
[----:B------:R-:W-:-:S08]  /*0a80*/  DFMA R28, R28, R24, R28 ;  /* 0x000000181c1c722b */ /* 0x000fd0000000001c */
[----:B------:R-:W-:-:S08]  /*0a90*/  DMUL R24, R12, R28 ;  /* 0x0000001c0c187228 */ /* 0x000fd00000000000 */
[----:B------:R-:W-:-:S08]  /*0aa0*/  DFMA R30, -R16, R24, R12 ;  /* 0x00000018101e722b */ /* 0x000fd0000000010c */
[----:B------:R-:W-:Y:S01]  /*0ab0*/  DFMA R2, R28, R30, R24 ;  /* 0x0000001e1c02722b */ /* 0x000fe20000000018 */
[----:B------:R-:W1:Y:S09]  /*0ac0*/  I2F.F64.U64 R24, R26 ;  /* 0x0000001a00187312 */ /* 0x000e720000301800 */
[----:B------:R-:W-:-:S05]  /*0ad0*/  FFMA R28, RZ, R17, R3 ;  /* 0x00000011ff1c7223 */ /* 0x000fca0000000003 */
[----:B------:R-:W-:Y:S01]  /*0ae0*/  FSETP.GT.AND P0, PT, |R28|, 1.469367938527859385e-39, PT ;  /* 0x001000001c00780b */ /* 0x000fe20003f04200 */
[----:B-1----:R-:W-:-:S12]  /*0af0*/  DFMA R14, R24, R14, 5.5511151231257827021e-17 ;  /* 0x3c900000180e742b */ /* 0x002fd8000000000e */
[----:B0-----:R-:W-:Y:S05]  /*0b00*/  @P0 BRA P1, `(.L_x_8) ;  /* 0x0000000000180947 */ /* 0x001fea0000800000 */
[----:B------:R-:W-:Y:S01]  /*0b10*/  IMAD.MOV.U32 R18, RZ, RZ, R16 ;  /* 0x000000ffff127224 */ /* 0x000fe200078e0010 */
[----:B------:R-:W-:Y:S01]  /*0b20*/  MOV R22, 0xb70 ;  /* 0x00000b7000167802 */ /* 0x000fe20000000f00 */
[----:B------:R-:W-:Y:S02]  /*0b30*/  IMAD.MOV.U32 R19, RZ, RZ, R17 ;  /* 0x000000ffff137224 */ /* 0x000fe400078e0011 */
[----:B------:R-:W-:Y:S02]  /*0b40*/  IMAD.MOV.U32 R20, RZ, RZ, R12 ;  /* 0x000000ffff147224 */ /* 0x000fe400078e000c */
[----:B------:R-:W-:-:S07]  /*0b50*/  IMAD.MOV.U32 R21, RZ, RZ, R13 ;  /* 0x000000ffff157224 */ /* 0x000fce00078e000d */
[----:B------:R-:W-:Y:S05]  /*0b60*/  CALL.REL.NOINC `($__internal_1_$__cuda_sm20_div_rn_f64_full) ;  /* 0x0000001800b47944 */ /* 0x000fea0003c00000 */
.L_x_8:
[----:B------:R-:W-:Y:S05]  /*0b70*/  BSYNC.RECONVERGENT B0 ;  /* 0x0000000000007941 */ /* 0x000fea0003800200 */
.L_x_7:
[----:B------:R-:W-:Y:S01]  /*0b80*/  ISETP.GT.AND P0, PT, R3, 0xfffff, PT ;  /* 0x000fffff0300780c */ /* 0x000fe20003f04270 */
[----:B------:R-:W-:Y:S01]  /*0b90*/  IMAD.MOV.U32 R18, RZ, RZ, R2 ;  /* 0x000000ffff127224 */ /* 0x000fe200078e0002 */
[----:B------:R-:W-:Y:S01]  /*0ba0*/  BSSY.RECONVERGENT B0, `(.L_x_9) ;  /* 0x0000052000007945 */ /* 0x000fe20003800200 */
[--C-:B------:R-:W-:Y:S02]  /*0bb0*/  IMAD.MOV.U32 R19, RZ, RZ, R3.reuse ;  /* 0x000000ffff137224 */ /* 0x100fe400078e0003 */
[----:B------:R-:W-:-:S08]  /*0bc0*/  IMAD.MOV.U32 R16, RZ, RZ, R3 ;  /* 0x000000ffff107224 */ /* 0x000fd000078e0003 */
[----:B------:R-:W-:-:S10]  /*0bd0*/  @!P0 DMUL R18, R18, 1.80143985094819840000e+16 ;  /* 0x4350000012128828 */ /* 0x000fd40000000000 */
[----:B------:R-:W-:Y:S01]  /*0be0*/  @!P0 MOV R16, R19 ;  /* 0x0000001300108202 */ /* 0x000fe20000000f00 */
[----:B------:R-:W-:-:S04]  /*0bf0*/  @!P0 IMAD.MOV.U32 R2, RZ, RZ, R18 ;  /* 0x000000ffff028224 */ /* 0x000fc800078e0012 */
[----:B------:R-:W-:-:S05]  /*0c00*/  VIADD R3, R16, 0xffffffff ;  /* 0xffffffff10037836 */ /* 0x000fca0000000000 */
[----:B------:R-:W-:Y:S01]  /*0c10*/  ISETP.GT.U32.AND P1, PT, R3, 0x7feffffe, PT ;  /* 0x7feffffe0300780c */ /* 0x000fe20003f24070 */
[----:B------:R-:W-:Y:S02]  /*0c20*/  IMAD.MOV.U32 R3, RZ, RZ, -0x3ff ;  /* 0xfffffc01ff037424 */ /* 0x000fe400078e00ff */
[----:B------:R-:W-:-:S10]  /*0c30*/  @!P0 IMAD.MOV.U32 R3, RZ, RZ, -0x435 ;  /* 0xfffffbcbff038424 */ /* 0x000fd400078e00ff */
[----:B------:R-:W-:Y:S05]  /*0c40*/  @P1 BRA `(.L_x_10) ;  /* 0x0000000400041947 */ /* 0x000fea0003800000 */
[C---:B------:R-:W-:Y:S01]  /*0c50*/  LOP3.LUT R17, R16.reuse, 0xfffff, RZ, 0xc0, !PT ;  /* 0x000fffff10117812 */ /* 0x040fe200078ec0ff */
[----:B------:R-:W-:Y:S01]  /*0c60*/  IMAD.MOV.U32 R18, RZ, RZ, R2 ;  /* 0x000000ffff127224 */ /* 0x000fe200078e0002 */
[----:B------:R-:W-:Y:S01]  /*0c70*/  UMOV UR4, 0x3ae80f1e ;  /* 0x3ae80f1e00047882 */ /* 0x000fe20000000000 */
[----:B------:R-:W-:Y:S01]  /*0c80*/  IMAD.MOV.U32 R20, RZ, RZ, RZ ;  /* 0x000000ffff147224 */ /* 0x000fe200078e00ff */
[----:B------:R-:W-:Y:S01]  /*0c90*/  LOP3.LUT R19, R17, 0x3ff00000, RZ, 0xfc, !PT ;  /* 0x3ff0000011137812 */ /* 0x000fe200078efcff */
[----:B------:R-:W-:Y:S01]  /*0ca0*/  IMAD.MOV.U32 R28, RZ, RZ, -0x748574fc ;  /* 0x8b7a8b04ff1c7424 */ /* 0x000fe200078e00ff */
[----:B------:R-:W-:Y:S01]  /*0cb0*/  UMOV UR5, 0x3eb1380b ;  /* 0x3eb1380b00057882 */ /* 0x000fe20000000000 */
[----:B------:R-:W-:Y:S01]  /*0cc0*/  IMAD.MOV.U32 R29, RZ, RZ, 0x3ed0ee25 ;  /* 0x3ed0ee25ff1d7424 */ /* 0x000fe200078e00ff */
[----:B------:R-:W-:Y:S01]  /*0cd0*/  ISETP.GE.U32.AND P0, PT, R19, 0x3ff6a09f, PT ;  /* 0x3ff6a09f1300780c */ /* 0x000fe20003f06070 */
[----:B------:R-:W-:Y:S01]  /*0ce0*/  UMOV UR8, 0x9999a3c4 ;  /* 0x9999a3c400087882 */ /* 0x000fe20000000000 */
[----:B------:R-:W-:Y:S01]  /*0cf0*/  LEA.HI R16, R16, R3, RZ, 0xc ;  /* 0x0000000310107211 */ /* 0x000fe200078f60ff */
[----:B------:R-:W-:-:S10]  /*0d00*/  UMOV UR9, 0x3f899999 ;  /* 0x3f89999900097882 */ /* 0x000fd40000000000 */
[----:B------:R-:W-:Y:S02]  /*0d10*/  @P0 VIADD R17, R19, 0xfff00000 ;  /* 0xfff0000013110836 */ /* 0x000fe40000000000 */
[----:B------:R-:W-:Y:S02]  /*0d20*/  @P0 VIADD R16, R16, 0x1 ;  /* 0x0000000110100836 */ /* 0x000fe40000000000 */
[----:B------:R-:W-:-:S06]  /*0d30*/  @P0 IMAD.MOV.U32 R19, RZ, RZ, R17 ;  /* 0x000000ffff130224 */ /* 0x000fcc00078e0011 */
[C---:B------:R-:W-:Y:S02]  /*0d40*/  DADD R26, R18.reuse, 1 ;  /* 0x3ff00000121a7429 */ /* 0x040fe40000000000 */
[----:B------:R-:W-:-:S04]  /*0d50*/  DADD R18, R18, -1 ;  /* 0xbff0000012127429 */ /* 0x000fc80000000000 */
[----:B------:R-:W0:Y:S02]  /*0d60*/  MUFU.RCP64H R21, R27 ;  /* 0x0000001b00157308 */ /* 0x000e240000001800 */
[----:B0-----:R-:W-:-:S08]  /*0d70*/  DFMA R22, -R26, R20, 1 ;  /* 0x3ff000001a16742b */ /* 0x001fd00000000114 */
[----:B------:R-:W-:-:S08]  /*0d80*/  DFMA R22, R22, R22, R22 ;  /* 0x000000161616722b */ /* 0x000fd00000000016 */
[----:B------:R-:W-:-:S08]  /*0d90*/  DFMA R20, R20, R22, R20 ;  /* 0x000000161414722b */ /* 0x000fd00000000014 */
[----:B------:R-:W-:-:S08]  /*0da0*/  DMUL R22, R18, R20 ;  /* 0x0000001412167228 */ /* 0x000fd00000000000 */
[----:B------:R-:W-:-:S08]  /*0db0*/  DFMA R22, R18, R20, R22 ;  /* 0x000000141216722b */ /* 0x000fd00000000016 */
[----:B------:R-:W-:Y:S02]  /*0dc0*/  DMUL R24, R22, R22 ;  /* 0x0000001616187228 */ /* 0x000fe40000000000 */
[----:B------:R-:W-:-:S06]  /*0dd0*/  DADD R2, R18, -R22 ;  /* 0x0000000012027229 */ /* 0x000fcc0000000816 */
[----:B------:R-:W-:Y:S01]  /*0de0*/  DFMA R26, R24, UR4, R28 ;  /* 0x00000004181a7c2b */ /* 0x000fe2000800001c */
[----:B------:R-:W-:Y:S01]  /*0df0*/  UMOV UR4, 0x9f02676f ;  /* 0x9f02676f00047882 */ /* 0x000fe20000000000 */
[----:B------:R-:W-:Y:S01]  /*0e00*/  UMOV UR5, 0x3ef3b266 ;  /* 0x3ef3b26600057882 */ /* 0x000fe20000000000 */
[----:B------:R-:W-:Y:S01]  /*0e10*/  LOP3.LUT R28, R16, 0x80000000, RZ, 0x3c, !PT ;  /* 0x80000000101c7812 */ /* 0x000fe200078e3cff */
[----:B------:R-:W-:Y:S01]  /*0e20*/  IMAD.MOV.U32 R29, RZ, RZ, 0x43300000 ;  /* 0x43300000ff1d7424 */ /* 0x000fe200078e00ff */
[----:B------:R-:W-:-:S03]  /*0e30*/  DADD R16, R2, R2 ;  /* 0x0000000002107229 */ /* 0x000fc60000000002 */
[----:B------:R-:W-:Y:S01]  /*0e40*/  DFMA R26, R24, R26, UR4 ;  /* 0x00000004181a7e2b */ /* 0x000fe2000800001a */
[----:B------:R-:W-:Y:S01]  /*0e50*/  UMOV UR4, 0xa9ab0956 ;  /* 0xa9ab095600047882 */ /* 0x000fe20000000000 */
[----:B------:R-:W-:-:S03]  /*0e60*/  UMOV UR5, 0x3f1745cb ;  /* 0x3f1745cb00057882 */ /* 0x000fc60000000000 */
[----:B------:R-:W-:-:S03]  /*0e70*/  DFMA R18, R18, -R22, R16 ;  /* 0x800000161212722b */ /* 0x000fc60000000010 */
[----:B------:R-:W-:Y:S01]  /*0e80*/  DFMA R26, R24, R26, UR4 ;  /* 0x00000004181a7e2b */ /* 0x000fe2000800001a */
[----:B------:R-:W-:Y:S01]  /*0e90*/  UMOV UR4, 0x2d1b5154 ;  /* 0x2d1b515400047882 */ /* 0x000fe20000000000 */
[----:B------:R-:W-:-:S03]  /*0ea0*/  UMOV UR5, 0x3f3c71c7 ;  /* 0x3f3c71c700057882 */ /* 0x000fc60000000000 */
[----:B------:R-:W-:-:S03]  /*0eb0*/  DMUL R18, R20, R18 ;  /* 0x0000001214127228 */ /* 0x000fc60000000000 */
[----:B------:R-:W-:Y:S01]  /*0ec0*/  DFMA R26, R24, R26, UR4 ;  /* 0x00000004181a7e2b */ /* 0x000fe2000800001a */
[----:B------:R-:W-:Y:S01]  /*0ed0*/  UMOV UR4, 0x923be72d ;  /* 0x923be72d00047882 */ /* 0x000fe20000000000 */
[----:B------:R-:W-:-:S06]  /*0ee0*/  UMOV UR5, 0x3f624924 ;  /* 0x3f62492400057882 */ /* 0x000fcc0000000000 */
[----:B------:R-:W-:Y:S01]  /*0ef0*/  DFMA R26, R24, R26, UR4 ;  /* 0x00000004181a7e2b */ /* 0x000fe2000800001a */
[----:B------:R-:W-:Y:S01]  /*0f00*/  UMOV UR4, 0x80000000 ;  /* 0x8000000000047882 */ /* 0x000fe20000000000 */
[----:B------:R-:W-:Y:S02]  /*0f10*/  UMOV UR5, 0x43300000 ;  /* 0x4330000000057882 */ /* 0x000fe40000000000 */
[----:B------:R-:W-:Y:S01]  /*0f20*/  DADD R2, R28, -UR4 ;  /* 0x800000041c027e29 */ /* 0x000fe20008000000 */
[----:B------:R-:W-:Y:S01]  /*0f30*/  UMOV UR4, 0x55555554 ;  /* 0x5555555400047882 */ /* 0x000fe20000000000 */
[----:B------:R-:W-:Y:S02]  /*0f40*/  UMOV UR5, 0x3fb55555 ;  /* 0x3fb5555500057882 */ /* 0x000fe40000000000 */
[----:B------:R-:W-:Y:S01]  /*0f50*/  DFMA R26, R24, R26, UR8 ;  /* 0x00000008181a7e2b */ /* 0x000fe2000800001a */
[----:B------:R-:W-:Y:S01]  /*0f60*/  UMOV UR8, 0xfefa39ef ;  /* 0xfefa39ef00087882 */ /* 0x000fe20000000000 */
[----:B------:R-:W-:-:S02]  /*0f70*/  UMOV UR9, 0x3fe62e42 ;  /* 0x3fe62e4200097882 */ /* 0x000fc40000000000 */
[----:B------:R-:W-:-:S04]  /*0f80*/  DFMA R16, R2, UR8, R22 ;  /* 0x0000000802107c2b */ /* 0x000fc80008000016 */
[----:B------:R-:W-:Y:S01]  /*0f90*/  DFMA R26, R24, R26, UR4 ;  /* 0x00000004181a7e2b */ /* 0x000fe2000800001a */
[----:B------:R-:W-:Y:S01]  /*0fa0*/  UMOV UR4, 0xfefa39ef ;  /* 0xfefa39ef00047882 */ /* 0x000fe20000000000 */
[----:B------:R-:W-:Y:S02]  /*0fb0*/  UMOV UR5, 0x3fe62e42 ;  /* 0x3fe62e4200057882 */ /* 0x000fe40000000000 */
[----:B------:R-:W-:Y:S01]  /*0fc0*/  DFMA R28, R2, -UR4, R16 ;  /* 0x80000004021c7c2b */ /* 0x000fe20008000010 */
[----:B------:R-:W-:Y:S01]  /*0fd0*/  UMOV UR4, 0x3b39803f ;  /* 0x3b39803f00047882 */ /* 0x000fe20000000000 */
[----:B------:R-:W-:Y:S02]  /*0fe0*/  UMOV UR5, 0x3c7abc9e ;  /* 0x3c7abc9e00057882 */ /* 0x000fe40000000000 */
[----:B------:R-:W-:-:S04]  /*0ff0*/  DMUL R26, R24, R26 ;  /* 0x0000001a181a7228 */ /* 0x000fc80000000000 */
[----:B------:R-:W-:-:S04]  /*1000*/  DADD R28, -R22, R28 ;  /* 0x00000000161c7229 */ /* 0x000fc8000000011c */
[----:B------:R-:W-:-:S08]  /*1010*/  DFMA R18, R22, R26, R18 ;  /* 0x0000001a1612722b */ /* 0x000fd00000000012 */
[----:B------:R-:W-:-:S08]  /*1020*/  DADD R18, R18, -R28 ;  /* 0x0000000012127229 */ /* 0x000fd0000000081c */
[----:B------:R-:W-:-:S08]  /*1030*/  DFMA R18, R2, UR4, R18 ;  /* 0x0000000402127c2b */ /* 0x000fd00008000012 */
[----:B------:R-:W-:Y:S01]  /*1040*/  DADD R16, R16, R18 ;  /* 0x0000000010107229 */ /* 0x000fe20000000012 */
[----:B------:R-:W-:Y:S10]  /*1050*/  BRA `(.L_x_11) ;  /* 0x0000000000187947 */ /* 0x000ff40003800000 */
.L_x_10:
[----:B------:R-:W-:Y:S01]  /*1060*/  IMAD.MOV.U32 R2, RZ, RZ, 0x0 ;  /* 0x00000000ff027424 */ /* 0x000fe200078e00ff */
[----:B------:R-:W-:Y:S01]  /*1070*/  LOP3.LUT P0, RZ, R19, 0x7fffffff, RZ, 0xc0, !PT ;  /* 0x7fffffff13ff7812 */ /* 0x000fe2000780c0ff */
[----:B------:R-:W-:-:S06]  /*1080*/  IMAD.MOV.U32 R3, RZ, RZ, 0x7ff00000 ;  /* 0x7ff00000ff037424 */ /* 0x000fcc00078e00ff */
[----:B------:R-:W-:-:S10]  /*1090*/  DFMA R2, R18, R2, +INF ;  /* 0x7ff000001202742b */ /* 0x000fd40000000002 */
[----:B------:R-:W-:Y:S02]  /*10a0*/  FSEL R16, R2, RZ, P0 ;  /* 0x000000ff02107208 */ /* 0x000fe40000000000 */
[----:B------:R-:W-:-:S07]  /*10b0*/  FSEL R17, R3, -QNAN , P0 ;  /* 0xfff0000003117808 */ /* 0x000fce0000000000 */
.L_x_11:
[----:B------:R-:W-:Y:S05]  /*10c0*/  BSYNC.RECONVERGENT B0 ;  /* 0x0000000000007941 */ /* 0x000fea0003800200 */
.L_x_9:
[----:B------:R-:W0:Y:S02]  /*10d0*/  LDC.64 R20, c[0x0][0x388] ;  /* 0x0000e200ff147b82 */ /* 0x000e240000000a00 */
[----:B0-----:R-:W5:Y:S01]  /*10e0*/  LDG.E.64 R20, desc[UR6][R20.64] ;  /* 0x0000000614147981 */ /* 0x001f62000c1e1b00 */
[----:B------:R-:W-:Y:S01]  /*10f0*/  DMUL R16, R10, R16 ;  /* 0x000000100a107228 */ /* 0x000fe20000000000 */
[----:B------:R-:W-:Y:S01]  /*1100*/  IMAD.MOV.U32 R18, RZ, RZ, 0x652b82fe ;  /* 0x652b82feff127424 */ /* 0x000fe200078e00ff */
[----:B------:R-:W-:Y:S01]  /*1110*/  MOV R2, 0xfefa39ef ;  /* 0xfefa39ef00027802 */ /* 0x000fe20000000f00 */
[----:B------:R-:W-:Y:S01]  /*1120*/  IMAD.MOV.U32 R19, RZ, RZ, 0x3ff71547 ;  /* 0x3ff71547ff137424 */ /* 0x000fe200078e00ff */
[----:B------:R-:W-:Y:S01]  /*1130*/  UMOV UR4, 0x3b39803f ;  /* 0x3b39803f00047882 */ /* 0x000fe20000000000 */
[----:B------:R-:W-:Y:S01]  /*1140*/  IMAD.MOV.U32 R3, RZ, RZ, 0x3fe62e42 ;  /* 0x3fe62e42ff037424 */ /* 0x000fe200078e00ff */
[----:B------:R-:W-:Y:S01]  /*1150*/  UMOV UR5, 0x3c7abc9e ;  /* 0x3c7abc9e00057882 */ /* 0x000fe20000000000 */
[----:B------:R-:W-:Y:S01]  /*1160*/  DMUL R12, R12, R12 ;  /* 0x0000000c0c0c7228 */ /* 0x000fe20000000000 */
[----:B------:R-:W-:Y:S01]  /*1170*/  BSSY.RECONVERGENT B0, `(.L_x_12) ;  /* 0x000003d000007945 */ /* 0x000fe20003800200 */
[----:B------:R-:W-:Y:S01]  /*1180*/  DFMA R18, R16, R18, 6.75539944105574400000e+15 ;  /* 0x433800001012742b */ /* 0x000fe20000000012 */
[----:B------:R-:W-:-:S05]  /*1190*/  FSETP.GEU.AND P1, PT, |R17|, 4.1917929649353027344, PT ;  /* 0x4086232b1100780b */ /* 0x000fca0003f2e200 */
[----:B------:R-:W-:Y:S02]  /*11a0*/  DMUL R12, R14, R12 ;  /* 0x0000000c0e0c7228 */ /* 0x000fe40000000000 */
[----:B------:R-:W-:-:S08]  /*11b0*/  DADD R22, R18, -6.75539944105574400000e+15 ;  /* 0xc338000012167429 */ /* 0x000fd00000000000 */
[----:B------:R-:W-:Y:S01]  /*11c0*/  DFMA R24, R22, -R2, R16 ;  /* 0x800000021618722b */ /* 0x000fe20000000010 */
[----:B------:R-:W-:Y:S01]  /*11d0*/  ISETP.GT.AND P0, PT, R13, 0xfffff, PT ;  /* 0x000fffff0d00780c */ /* 0x000fe20003f04270 */
[----:B------:R-:W-:Y:S02]  /*11e0*/  IMAD.MOV.U32 R14, RZ, RZ, R12 ;  /* 0x000000ffff0e7224 */ /* 0x000fe400078e000c */
[----:B------:R-:W-:-:S04]  /*11f0*/  IMAD.MOV.U32 R15, RZ, RZ, R13 ;  /* 0x000000ffff0f7224 */ /* 0x000fc800078e000d */
[----:B------:R-:W-:Y:S01]  /*1200*/  DFMA R22, R22, -UR4, R24 ;  /* 0x8000000416167c2b */ /* 0x000fe20008000018 */
[----:B------:R-:W-:Y:S01]  /*1210*/  UMOV UR4, 0x69ce2bdf ;  /* 0x69ce2bdf00047882 */ /* 0x000fe20000000000 */
[----:B------:R-:W-:Y:S01]  /*1220*/  IMAD.MOV.U32 R24, RZ, RZ, -0x35dec16 ;  /* 0xfca213eaff187424 */ /* 0x000fe200078e00ff */
[----:B------:R-:W-:Y:S01]  /*1230*/  UMOV UR5, 0x3e5ade15 ;  /* 0x3e5ade1500057882 */ /* 0x000fe20000000000 */
[----:B------:R-:W-:Y:S02]  /*1240*/  IMAD.MOV.U32 R25, RZ, RZ, 0x3e928af3 ;  /* 0x3e928af3ff197424 */ /* 0x000fe400078e00ff */
[----:B------:R-:W-:-:S04]  /*1250*/  @!P0 DMUL R14, R14, 1.80143985094819840000e+16 ;  /* 0x435000000e0e8828 */ /* 0x000fc80000000000 */
[----:B------:R-:W-:Y:S01]  /*1260*/  DFMA R24, R22, UR4, R24 ;  /* 0x0000000416187c2b */ /* 0x000fe20008000018 */
[----:B------:R-:W-:Y:S01]  /*1270*/  UMOV UR4, 0x62401315 ;  /* 0x6240131500047882 */ /* 0x000fe20000000000 */
[----:B------:R-:W-:-:S06]  /*1280*/  UMOV UR5, 0x3ec71dee ;  /* 0x3ec71dee00057882 */ /* 0x000fcc0000000000 */
[----:B------:R-:W-:Y:S01]  /*1290*/  DFMA R24, R22, R24, UR4 ;  /* 0x0000000416187e2b */ /* 0x000fe20008000018 */
        /* <DEDUP_REMOVED lines=19> */
[----:B------:R-:W0:Y:S01]  /*13d0*/  S2R R24, SR_CgaCtaId ;  /* 0x0000000000187919 */ /* 0x000e220000008800 */
[----:B------:R-:W-:Y:S01]  /*13e0*/  UMOV UR5, 0x3fe00000 ;  /* 0x3fe0000000057882 */ /* 0x000fe20000000000 */
[----:B------:R-:W-:-:S04]  /*13f0*/  MOV R25, 0x400 ;  /* 0x0000040000197802 */ /* 0x000fc80000000f00 */
[----:B------:R-:W-:-:S08]  /*1400*/  DFMA R26, R22, R26, UR4 ;  /* 0x00000004161a7e2b */ /* 0x000fd0000800001a */
[----:B------:R-:W-:-:S08]  /*1410*/  DFMA R26, R22, R26, 1 ;  /* 0x3ff00000161a742b */ /* 0x000fd0000000001a */
[----:B------:R-:W-:Y:S01]  /*1420*/  DFMA R28, R22, R26, 1 ;  /* 0x3ff00000161c742b */ /* 0x000fe2000000001a */
[----:B------:R-:W-:-:S09]  /*1430*/  VIADD R27, R25, 0x80 ;  /* 0x00000080191b7836 */ /* 0x000fd20000000000 */
[----:B------:R-:W-:Y:S01]  /*1440*/  IMAD R23, R18, 0x100000, R29 ;  /* 0x0010000012177824 */ /* 0x000fe200078e021d */
[----:B0-----:R-:W-:Y:S01]  /*1450*/  LEA R27, R24, R27, 0x18 ;  /* 0x0000001b181b7211 */ /* 0x001fe200078ec0ff */
[----:B------:R-:W-:Y:S01]  /*1460*/  IMAD.MOV.U32 R22, RZ, RZ, R28 ;  /* 0x000000ffff167224 */ /* 0x000fe200078e001c */
[----:B------:R-:W-:Y:S06]  /*1470*/  @!P1 BRA `(.L_x_13) ;  /* 0x0000000000309947 */ /* 0x000fec0003800000 */
[----:B------:R-:W-:Y:S01]  /*1480*/  FSETP.GEU.AND P2, PT, |R17|, 4.2275390625, PT ;  /* 0x408748001100780b */ /* 0x000fe20003f4e200 */
[C---:B------:R-:W-:Y:S02]  /*1490*/  DADD R22, R16.reuse, +INF ;  /* 0x7ff0000010167429 */ /* 0x040fe40000000000 */
[----:B------:R-:W-:-:S08]  /*14a0*/  DSETP.GEU.AND P1, PT, R16, RZ, PT ;  /* 0x000000ff1000722a */ /* 0x000fd00003f2e000 */
[----:B------:R-:W-:Y:S02]  /*14b0*/  FSEL R22, R22, RZ, P1 ;  /* 0x000000ff16167208 */ /* 0x000fe40000800000 */
[----:B------:R-:W-:Y:S02]  /*14c0*/  @!P2 LEA.HI R19, R18, R18, RZ, 0x1 ;  /* 0x000000121213a211 */ /* 0x000fe400078f08ff */
[----:B------:R-:W-:Y:S02]  /*14d0*/  FSEL R23, R23, RZ, P1 ;  /* 0x000000ff17177208 */ /* 0x000fe40000800000 */
[----:B------:R-:W-:-:S05]  /*14e0*/  @!P2 SHF.R.S32.HI R19, RZ, 0x1, R19 ;  /* 0x00000001ff13a819 */ /* 0x000fca0000011413 */
[----:B------:R-:W-:Y:S02]  /*14f0*/  @!P2 IMAD.IADD R18, R18, 0x1, -R19 ;  /* 0x000000011212a824 */ /* 0x000fe400078e0a13 */
[----:B------:R-:W-:-:S03]  /*1500*/  @!P2 IMAD R29, R19, 0x100000, R29 ;  /* 0x00100000131da824 */ /* 0x000fc600078e021d */
[----:B------:R-:W-:Y:S01]  /*1510*/  @!P2 LEA R19, R18, 0x3ff00000, 0x14 ;  /* 0x3ff000001213a811 */ /* 0x000fe200078ea0ff */
[----:B------:R-:W-:-:S06]  /*1520*/  @!P2 IMAD.MOV.U32 R18, RZ, RZ, RZ ;  /* 0x000000ffff12a224 */ /* 0x000fcc00078e00ff */
[----:B------:R-:W-:-:S11]  /*1530*/  @!P2 DMUL R22, R28, R18 ;  /* 0x000000121c16a228 */ /* 0x000fd60000000000 */
.L_x_13:
[----:B------:R-:W-:Y:S05]  /*1540*/  BSYNC.RECONVERGENT B0 ;  /* 0x0000000000007941 */ /* 0x000fea0003800200 */
.L_x_12:
[----:B-----5:R-:W-:Y:S01]  /*1550*/  DMUL R20, R20, R22 ;  /* 0x0000001614147228 */ /* 0x020fe20000000000 */
[----:B------:R-:W-:Y:S01]  /*1560*/  IMAD.MOV.U32 R26, RZ, RZ, R13 ;  /* 0x000000ffff1a7224 */ /* 0x000fe200078e000d */
[----:B------:R-:W-:Y:S01]  /*1570*/  DFMA R18, R4, R16, R8 ;  /* 0x000000100412722b */ /* 0x000fe20000000008 */
[----:B------:R-:W-:Y:S01]  /*1580*/  IMAD R23, R0, 0x8, R27 ;  /* 0x0000000800177824 */ /* 0x000fe200078e021b */
[----:B------:R-:W-:Y:S01]  /*1590*/  BSSY.RECONVERGENT B0, `(.L_x_14) ;  /* 0x000004f000007945 */ /* 0x000fe20003800200 */
[----:B------:R-:W-:Y:S01]  /*15a0*/  @!P0 IMAD.MOV.U32 R26, RZ, RZ, R15 ;  /* 0x000000ffff1a8224 */ /* 0x000fe200078e000f */
[----:B------:R-:W-:Y:S01]  /*15b0*/  MOV R17, 0xfffffc01 ;  /* 0xfffffc0100117802 */ /* 0x000fe20000000f00 */
[----:B------:R-:W-:Y:S01]  /*15c0*/  IMAD.MOV.U32 R28, RZ, RZ, R12 ;  /* 0x000000ffff1c7224 */ /* 0x000fe200078e000c */
[----:B------:R0:W-:Y:S01]  /*15d0*/  STS.64 [R23], R20 ;  /* 0x0000001417007388 */ /* 0x0001e20000000a00 */
[----:B------:R-:W-:Y:S02]  /*15e0*/  VIADD R13, R26, 0xffffffff ;  /* 0xffffffff1a0d7836 */ /* 0x000fe40000000000 */
[----:B------:R-:W-:-:S02]  /*15f0*/  @!P0 IMAD.MOV.U32 R17, RZ, RZ, -0x435 ;  /* 0xfffffbcbff118424 */ /* 0x000fc400078e00ff */
[----:B------:R-:W-:Y:S01]  /*1600*/  @!P0 IMAD.MOV.U32 R28, RZ, RZ, R14 ;  /* 0x000000ffff1c8224 */ /* 0x000fe200078e000e */
[----:B------:R-:W-:Y:S01]  /*1610*/  ISETP.GT.U32.AND P1, PT, R13, 0x7feffffe, PT ;  /* 0x7feffffe0d00780c */ /* 0x000fe20003f24070 */
[----:B------:R-:W-:-:S12]  /*1620*/  DADD R12, -R20, R18 ;  /* 0x00000000140c7229 */ /* 0x000fd80000000112 */
[----:B0-----:R-:W-:Y:S05]  /*1630*/  @P1 BRA `(.L_x_15) ;  /* 0x0000000000f81947 */ /* 0x001fea0003800000 */
[----:B------:R-:W-:Y:S01]  /*1640*/  LOP3.LUT R14, R26, 0xfffff, RZ, 0xc0, !PT ;  /* 0x000fffff1a0e7812 */ /* 0x000fe200078ec0ff */
[----:B------:R-:W-:Y:S01]  /*1650*/  IMAD.MOV.U32 R22, RZ, RZ, RZ ;  /* 0x000000ffff167224 */ /* 0x000fe200078e00ff */
[----:B------:R-:W-:Y:S01]  /*1660*/  UMOV UR4, 0x3ae80f1e ;  /* 0x3ae80f1e00047882 */ /* 0x000fe20000000000 */
[----:B------:R-:W-:Y:S01]  /*1670*/  IMAD.MOV.U32 R30, RZ, RZ, -0x748574fc ;  /* 0x8b7a8b04ff1e7424 */ /* 0x000fe200078e00ff */
[----:B------:R-:W-:Y:S01]  /*1680*/  LOP3.LUT R29, R14, 0x3ff00000, RZ, 0xfc, !PT ;  /* 0x3ff000000e1d7812 */ /* 0x000fe200078efcff */
[----:B------:R-:W-:Y:S01]  /*1690*/  IMAD.MOV.U32 R31, RZ, RZ, 0x3ed0ee25 ;  /* 0x3ed0ee25ff1f7424 */ /* 0x000fe200078e00ff */
[----:B------:R-:W-:Y:S01]  /*16a0*/  UMOV UR5, 0x3eb1380b ;  /* 0x3eb1380b00057882 */ /* 0x000fe20000000000 */
[----:B------:R-:W-:Y:S01]  /*16b0*/  LEA.HI R17, R26, R17, RZ, 0xc ;  /* 0x000000111a117211 */ /* 0x000fe200078f60ff */
[----:B------:R-:W-:Y:S01]  /*16c0*/  UMOV UR8, 0x80000000 ;  /* 0x8000000000087882 */ /* 0x000fe20000000000 */
[----:B------:R-:W-:Y:S01]  /*16d0*/  ISETP.GE.U32.AND P0, PT, R29, 0x3ff6a09f, PT ;  /* 0x3ff6a09f1d00780c */ /* 0x000fe20003f06070 */
[----:B------:R-:W-:-:S12]  /*16e0*/  UMOV UR9, 0x43300000 ;  /* 0x4330000000097882 */ /* 0x000fd80000000000 */
[----:B------:R-:W-:Y:S02]  /*16f0*/  @P0 VIADD R15, R29, 0xfff00000 ;  /* 0xfff000001d0f0836 */ /* 0x000fe40000000000 */
[----:B------:R-:W-:Y:S02]  /*1700*/  @P0 VIADD R17, R17, 0x1 ;  /* 0x0000000111110836 */ /* 0x000fe40000000000 */
[----:B------:R-:W-:-:S03]  /*1710*/  @P0 IMAD.MOV.U32 R29, RZ, RZ, R15 ;  /* 0x000000ffff1d0224 */ /* 0x000fc600078e000f */
[----:B------:R-:W-:Y:S01]  /*1720*/  LOP3.LUT R16, R17, 0x80000000, RZ, 0x3c, !PT ;  /* 0x8000000011107812 */ /* 0x000fe200078e3cff */
[----:B------:R-:W-:Y:S02]  /*1730*/  IMAD.MOV.U32 R17, RZ, RZ, 0x43300000 ;  /* 0x43300000ff117424 */ /* 0x000fe400078e00ff */
[C---:B------:R-:W-:Y:S02]  /*1740*/  DADD R14, R28.reuse, 1 ;  /* 0x3ff000001c0e7429 */ /* 0x040fe40000000000 */
[----:B------:R-:W-:Y:S02]  /*1750*/  DADD R28, R28, -1 ;  /* 0xbff000001c1c7429 */ /* 0x000fe40000000000 */
[----:B------:R-:W-:Y:S01]  /*1760*/  DADD R16, R16, -UR8 ;  /* 0x8000000810107e29 */ /* 0x000fe20008000000 */
[----:B------:R-:W-:Y:S01]  /*1770*/  UMOV UR8, 0xfefa39ef ;  /* 0xfefa39ef00087882 */ /* 0x000fe20000000000 */
[----:B------:R-:W0:Y:S01]  /*1780*/  MUFU.RCP64H R23, R15 ;  /* 0x0000000f00177308 */ /* 0x000e220000001800 */
[----:B------:R-:W-:Y:S01]  /*1790*/  UMOV UR9, 0x3fe62e42 ;  /* 0x3fe62e4200097882 */ /* 0x000fe20000000000 */
[----:B0-----:R-:W-:-:S08]  /*17a0*/  DFMA R18, -R14, R22, 1 ;  /* 0x3ff000000e12742b */ /* 0x001fd00000000116 */
[----:B------:R-:W-:-:S08]  /*17b0*/  DFMA R18, R18, R18, R18 ;  /* 0x000000121212722b */ /* 0x000fd00000000012 */
[----:B------:R-:W-:-:S08]  /*17c0*/  DFMA R22, R22, R18, R22 ;  /* 0x000000121616722b */ /* 0x000fd00000000016 */
[----:B------:R-:W-:-:S08]  /*17d0*/  DMUL R18, R28, R22 ;  /* 0x000000161c127228 */ /* 0x000fd00000000000 */
[----:B------:R-:W-:-:S08]  /*17e0*/  DFMA R18, R28, R22, R18 ;  /* 0x000000161c12722b */ /* 0x000fd00000000012 */
[----:B------:R-:W-:-:S08]  /*17f0*/  DMUL R20, R18, R18 ;  /* 0x0000001212147228 */ /* 0x000fd00000000000 */
[----:B------:R-:W-:Y:S01]  /*1800*/  DFMA R14, R20, UR4, R30 ;  /* 0x00000004140e7c2b */ /* 0x000fe2000800001e */
[----:B------:R-:W-:Y:S01]  /*1810*/  UMOV UR4, 0x9f02676f ;  /* 0x9f02676f00047882 */ /* 0x000fe20000000000 */
[----:B------:R-:W-:Y:S01]  /*1820*/  UMOV UR5, 0x3ef3b266 ;  /* 0x3ef3b26600057882 */ /* 0x000fe20000000000 */
[----:B------:R-:W-:-:S05]  /*1830*/  DADD R30, R28, -R18 ;  /* 0x000000001c1e7229 */ /* 0x000fca0000000812 */
[----:B------:R-:W-:Y:S01]  /*1840*/  DFMA R14, R20, R14, UR4 ;  /* 0x00000004140e7e2b */ /* 0x000fe2000800000e */
[----:B------:R-:W-:Y:S01]  /*1850*/  UMOV UR4, 0xa9ab0956 ;  /* 0xa9ab095600047882 */ /* 0x000fe20000000000 */
[----:B------:R-:W-:Y:S01]  /*1860*/  UMOV UR5, 0x3f1745cb ;  /* 0x3f1745cb00057882 */ /* 0x000fe20000000000 */
[----:B------:R-:W-:-:S05]  /*1870*/  DADD R30, R30, R30 ;  /* 0x000000001e1e7229 */ /* 0x000fca000000001e */
[----:B------:R-:W-:Y:S01]  /*1880*/  DFMA R14, R20, R14, UR4 ;  /* 0x00000004140e7e2b */ /* 0x000fe2000800000e */
[----:B------:R-:W-:Y:S01]  /*1890*/  UMOV UR4, 0x2d1b5154 ;  /* 0x2d1b515400047882 */ /* 0x000fe20000000000 */
[----:B------:R-:W-:Y:S01]  /*18a0*/  UMOV UR5, 0x3f3c71c7 ;  /* 0x3f3c71c700057882 */ /* 0x000fe20000000000 */
[----:B------:R-:W-:Y:S02]  /*18b0*/  DFMA R30, R28, -R18, R30 ;  /* 0x800000121c1e722b */ /* 0x000fe4000000001e */
[----:B------:R-:W-:-:S03]  /*18c0*/  DFMA R28, R16, UR8, R18 ;  /* 0x00000008101c7c2b */ /* 0x000fc60008000012 */
[----:B------:R-:W-:Y:S01]  /*18d0*/  DFMA R14, R20, R14, UR4 ;  /* 0x00000004140e7e2b */ /* 0x000fe2000800000e */
[----:B------:R-:W-:Y:S01]  /*18e0*/  UMOV UR4, 0x923be72d ;  /* 0x923be72d00047882 */ /* 0x000fe20000000000 */
[----:B------:R-:W-:Y:S01]  /*18f0*/  UMOV UR5, 0x3f624924 ;  /* 0x3f62492400057882 */ /* 0x000fe20000000000 */
[----:B------:R-:W-:Y:S02]  /*1900*/  DMUL R30, R22, R30 ;  /* 0x0000001e161e7228 */ /* 0x000fe40000000000 */
[----:B------:R-:W-:-:S03]  /*1910*/  DFMA R2, R16, -R2, R28 ;  /* 0x800000021002722b */ /* 0x000fc6000000001c */
[----:B------:R-:W-:Y:S01]  /*1920*/  DFMA R14, R20, R14, UR4 ;  /* 0x00000004140e7e2b */ /* 0x000fe2000800000e */
[----:B------:R-:W-:Y:S01]  /*1930*/  UMOV UR4, 0x9999a3c4 ;  /* 0x9999a3c400047882 */ /* 0x000fe20000000000 */
[----:B------:R-:W-:-:S03]  /*1940*/  UMOV UR5, 0x3f899999 ;  /* 0x3f89999900057882 */ /* 0x000fc60000000000 */
[----:B------:R-:W-:-:S03]  /*1950*/  DADD R2, -R18, R2 ;  /* 0x0000000012027229 */ /* 0x000fc60000000102 */
[----:B------:R-:W-:Y:S01]  /*1960*/  DFMA R14, R20, R14, UR4 ;  /* 0x00000004140e7e2b */ /* 0x000fe2000800000e */
[----:B------:R-:W-:Y:S01]  /*1970*/  UMOV UR4, 0x55555554 ;  /* 0x5555555400047882 */ /* 0x000fe20000000000 */
[----:B------:R-:W-:-:S06]  /*1980*/  UMOV UR5, 0x3fb55555 ;  /* 0x3fb5555500057882 */ /* 0x000fcc0000000000 */
[----:B------:R-:W-:Y:S01]  /*1990*/  DFMA R14, R20, R14, UR4 ;  /* 0x00000004140e7e2b */ /* 0x000fe2000800000e */
[----:B------:R-:W-:Y:S01]  /*19a0*/  UMOV UR4, 0x3b39803f ;  /* 0x3b39803f00047882 */ /* 0x000fe20000000000 */
[----:B------:R-:W-:-:S06]  /*19b0*/  UMOV UR5, 0x3c7abc9e ;  /* 0x3c7abc9e00057882 */ /* 0x000fcc0000000000 */
[----:B------:R-:W-:-:S08]  /*19c0*/  DMUL R14, R20, R14 ;  /* 0x0000000e140e7228 */ /* 0x000fd00000000000 */
[----:B------:R-:W-:-:S08]  /*19d0*/  DFMA R14, R18, R14, R30 ;  /* 0x0000000e120e722b */ /* 0x000fd0000000001e */
[----:B------:R-:W-:-:S08]  /*19e0*/  DADD R2, R14, -R2 ;  /* 0x000000000e027229 */ /* 0x000fd00000000802 */
[----:B------:R-:W-:-:S08]  /*19f0*/  DFMA R2, R16, UR4, R2 ;  /* 0x0000000410027c2b */ /* 0x000fd00008000002 */
[----:B------:R-:W-:Y:S01]  /*1a00*/  DADD R2, R28, R2 ;  /* 0x000000001c027229 */ /* 0x000fe20000000002 */
[----:B------:R-:W-:Y:S10]  /*1a10*/  BRA `(.L_x_16) ;  /* 0x0000000000187947 */ /* 0x000ff40003800000 */
.L_x_15:
[----:B------:R-:W-:Y:S01]  /*1a20*/  IMAD.MOV.U32 R2, RZ, RZ, 0x0 ;  /* 0x00000000ff027424 */ /* 0x000fe200078e00ff */
[----:B------:R-:W-:Y:S01]  /*1a30*/  LOP3.LUT P0, RZ, R15, 0x7fffffff, RZ, 0xc0, !PT ;  /* 0x7fffffff0fff7812 */ /* 0x000fe2000780c0ff */
[----:B------:R-:W-:-:S06]  /*1a40*/  IMAD.MOV.U32 R3, RZ, RZ, 0x7ff00000 ;  /* 0x7ff00000ff037424 */ /* 0x000fcc00078e00ff */
[----:B------:R-:W-:-:S10]  /*1a50*/  DFMA R2, R14, R2, +INF ;  /* 0x7ff000000e02742b */ /* 0x000fd40000000002 */
[----:B------:R-:W-:Y:S02]  /*1a60*/  FSEL R2, R2, RZ, P0 ;  /* 0x000000ff02027208 */ /* 0x000fe40000000000 */
[----:B------:R-:W-:-:S07]  /*1a70*/  FSEL R3, R3, -QNAN , P0 ;  /* 0xfff0000003037808 */ /* 0x000fce0000000000 */
.L_x_16:
[----:B------:R-:W-:Y:S05]  /*1a80*/  BSYNC.RECONVERGENT B0 ;  /* 0x0000000000007941 */ /* 0x000fea0003800200 */
.L_x_14:
[----:B------:R-:W-:Y:S01]  /*1a90*/  DSETP.GE.AND P0, PT, R12, R2, PT ;  /* 0x000000020c00722a */ /* 0x000fe20003f06000 */
[----:B------:R-:W-:Y:S01]  /*1aa0*/  LEA R25, R24, R25, 0x18 ;  /* 0x0000001918197211 */ /* 0x000fe200078ec0ff */
[----:B------:R-:W-:Y:S04]  /*1ab0*/  BSSY.RECONVERGENT B0, `(.L_x_17) ;  /* 0x000008e000007945 */ /* 0x000fe80003800200 */
[----:B------:R-:W-:Y:S01]  /*1ac0*/  SEL R2, RZ, 0x1, P0 ;  /* 0x00000001ff027807 */ /* 0x000fe20000000000 */
[C---:B------:R-:W-:Y:S01]  /*1ad0*/  IMAD R3, R0.reuse, 0x4, R25 ;  /* 0x0000000400037824 */ /* 0x040fe200078e0219 */
[----:B------:R-:W-:-:S04]  /*1ae0*/  ISETP.NE.AND P0, PT, R0, RZ, PT ;  /* 0x000000ff0000720c */ /* 0x000fc80003f05270 */
[----:B------:R0:W-:Y:S01]  /*1af0*/  STS [R3], R2 ;  /* 0x0000000203007388 */ /* 0x0001e20000000800 */
[----:B------:R-:W-:Y:S08]  /*1b00*/  BAR.SYNC.DEFER_BLOCKING 0x0 ;  /* 0x0000000000007b1d */ /* 0x000ff00000010000 */
[----:B------:R-:W-:Y:S05]  /*1b10*/  @P0 BRA `(.L_x_18) ;  /* 0x00000008001c0947 */ /* 0x000fea0003800000 */
[----:B------:R-:W1:Y:S01]  /*1b20*/  LDS.128 R12, [R25] ;  /* 0x00000000190c7984 */ /* 0x000e620000000c00 */
[----:B0-----:R-:W-:Y:S01]  /*1b30*/  IMAD.MOV.U32 R2, RZ, RZ, RZ ;  /* 0x000000ffff027224 */ /* 0x001fe200078e00ff */
[----:B-1----:R-:W-:-:S13]  /*1b40*/  ISETP.NE.AND P0, PT, R12, 0x1, PT ;  /* 0x000000010c00780c */ /* 0x002fda0003f05270 */
[----:B------:R-:W-:Y:S05]  /*1b50*/  @!P0 BRA `(.L_x_19) ;  /* 0x0000000400908947 */ /* 0x000fea0003800000 */
[----:B------:R-:W-:Y:S01]  /*1b60*/  ISETP.NE.AND P0, PT, R13, 0x1, PT ;  /* 0x000000010d00780c */ /* 0x000fe20003f05270 */
[----:B------:R-:W-:-:S12]  /*1b70*/  IMAD.MOV.U32 R2, RZ, RZ, 0x1 ;  /* 0x00000001ff027424 */ /* 0x000fd800078e00ff */
[----:B------:R-:W-:Y:S05]  /*1b80*/  @!P0 BRA `(.L_x_19) ;  /* 0x0000000400848947 */ /* 0x000fea0003800000 */
[----:B------:R-:W-:Y:S01]  /*1b90*/  ISETP.NE.AND P0, PT, R14, 0x1, PT ;  /* 0x000000010e00780c */ /* 0x000fe20003f05270 */
[----:B------:R-:W-:-:S12]  /*1ba0*/  IMAD.MOV.U32 R2, RZ, RZ, 0x2 ;  /* 0x00000002ff027424 */ /* 0x000fd800078e00ff */
[----:B------:R-:W-:Y:S05]  /*1bb0*/  @!P0 BRA `(.L_x_19) ;  /* 0x0000000400788947 */ /* 0x000fea0003800000 */
[----:B------:R-:W-:Y:S02]  /*1bc0*/  ISETP.NE.AND P0, PT, R15, 0x1, PT ;  /* 0x000000010f00780c */ /* 0x000fe40003f05270 */
[----:B------:R-:W-:-:S11]  /*1bd0*/  MOV R2, 0x3 ;  /* 0x0000000300027802 */ /* 0x000fd60000000f00 */
[----:B------:R-:W-:Y:S05]  /*1be0*/  @!P0 BRA `(.L_x_19) ;  /* 0x00000004006c8947 */ /* 0x000fea0003800000 */
[----:B------:R-:W0:Y:S01]  /*1bf0*/  LDS.128 R12, [R25+0x10] ;  /* 0x00001000190c7984 */ /* 0x000e220000000c00 */
[----:B------:R-:W-:Y:S01]  /*1c00*/  IMAD.MOV.U32 R2, RZ, RZ, 0x4 ;  /* 0x00000004ff027424 */ /* 0x000fe200078e00ff */
[----:B0-----:R-:W-:-:S13]  /*1c10*/  ISETP.NE.AND P0, PT, R12, 0x1, PT ;  /* 0x000000010c00780c */ /* 0x001fda0003f05270 */
[----:B------:R-:W-:Y:S05]  /*1c20*/  @!P0 BRA `(.L_x_19) ;  /* 0x00000004005c8947 */ /* 0x000fea0003800000 */
[----:B------:R-:W-:Y:S01]  /*1c30*/  ISETP.NE.AND P0, PT, R13, 0x1, PT ;  /* 0x000000010d00780c */ /* 0x000fe20003f05270 */
[----:B------:R-:W-:-:S12]  /*1c40*/  IMAD.MOV.U32 R2, RZ, RZ, 0x5 ;  /* 0x00000005ff027424 */ /* 0x000fd800078e00ff */
[----:B------:R-:W-:Y:S05]  /*1c50*/  @!P0 BRA `(.L_x_19) ;  /* 0x0000000400508947 */ /* 0x000fea0003800000 */
[----:B------:R-:W-:Y:S01]  /*1c60*/  ISETP.NE.AND P0, PT, R14, 0x1, PT ;  /* 0x000000010e00780c */ /* 0x000fe20003f05270 */
[----:B------:R-:W-:-:S12]  /*1c70*/  IMAD.MOV.U32 R2, RZ, RZ, 0x6 ;  /* 0x00000006ff027424 */ /* 0x000fd800078e00ff */
[----:B------:R-:W-:Y:S05]  /*1c80*/  @!P0 BRA `(.L_x_19) ;  /* 0x0000000400448947 */ /* 0x000fea0003800000 */
[----:B------:R-:W-:Y:S01]  /*1c90*/  ISETP.NE.AND P0, PT, R15, 0x1, PT ;  /* 0x000000010f00780c */ /* 0x000fe20003f05270 */
[----:B------:R-:W-:-:S12]  /*1ca0*/  IMAD.MOV.U32 R2, RZ, RZ, 0x7 ;  /* 0x00000007ff027424 */ /* 0x000fd800078e00ff */
        /* <DEDUP_REMOVED lines=38> */
[----:B------:R-:W-:-:S12]  /*1f10*/  HFMA2 R2, -RZ, RZ, 0, 1.132488250732421875e-06 ;  /* 0x00000013ff027431 */ /* 0x000fd800000001ff */
        /* <DEDUP_REMOVED lines=37> */
[----:B------:R-:W-:-:S13]  /*2170*/  ISETP.NE.AND P0, PT, R15, 0x1, PT ;  /* 0x000000010f00780c */ /* 0x000fda0003f05270 */
[----:B------:R-:W-:Y:S05]  /*2180*/  @P0 BRA `(.L_x_18) ;  /* 0x0000000000800947 */ /* 0x000fea0003800000 */
[----:B------:R-:W-:-:S07]  /*2190*/  IMAD.MOV.U32 R2, RZ, RZ, 0x1f ;  /* 0x0000001fff027424 */ /* 0x000fce00078e00ff */
.L_x_19:
[----:B------:R-:W0:Y:S02]  /*21a0*/  LDC.64 R12, c[0x0][0x390] ;  /* 0x0000e400ff0c7b82 */ /* 0x000e240000000a00 */
[----:B0-----:R-:W2:Y:S01]  /*21b0*/  LDG.E.64 R12, desc[UR6][R12.64] ;  /* 0x000000060c0c7981 */ /* 0x001ea2000c1e1b00 */
[----:B------:R-:W-:Y:S02]  /*21c0*/  IMAD R14, R2, 0x8, R27 ;  /* 0x00000008020e7824 */ /* 0x000fe400078e021b */
[----:B------:R-:W-:-:S04]  /*21d0*/  IMAD.MOV.U32 R2, RZ, RZ, 0x1 ;  /* 0x00000001ff027424 */ /* 0x000fc800078e00ff */
[----:B------:R-:W0:Y:S02]  /*21e0*/  LDS.64 R14, [R14] ;  /* 0x000000000e0e7984 */ /* 0x000e240000000a00 */
[----:B0-----:R-:W0:Y:S02]  /*21f0*/  MUFU.RCP64H R3, R15 ;  /* 0x0000000f00037308 */ /* 0x001e240000001800 */
[----:B0-----:R-:W-:-:S08]  /*2200*/  DFMA R16, -R14, R2, 1 ;  /* 0x3ff000000e10742b */ /* 0x001fd00000000102 */
[----:B------:R-:W-:-:S08]  /*2210*/  DFMA R16, R16, R16, R16 ;  /* 0x000000101010722b */ /* 0x000fd00000000010 */
[----:B------:R-:W-:-:S08]  /*2220*/  DFMA R16, R2, R16, R2 ;  /* 0x000000100210722b */ /* 0x000fd00000000002 */
[----:B------:R-:W-:-:S08]  /*2230*/  DFMA R2, -R14, R16, 1 ;  /* 0x3ff000000e02742b */ /* 0x000fd00000000110 */
[----:B------:R-:W-:-:S08]  /*2240*/  DFMA R2, R16, R2, R16 ;  /* 0x000000021002722b */ /* 0x000fd00000000010 */
[----:B--2---:R-:W-:Y:S01]  /*2250*/  DMUL R16, R12, R2 ;  /* 0x000000020c107228 */ /* 0x004fe20000000000 */
[----:B------:R-:W-:-:S07]  /*2260*/  FSETP.GEU.AND P1, PT, |R13|, 6.5827683646048100446e-37, PT ;  /* 0x036000000d00780b */ /* 0x000fce0003f2e200 */
[----:B------:R-:W-:-:S08]  /*2270*/  DFMA R18, -R14, R16, R12 ;  /* 0x000000100e12722b */ /* 0x000fd0000000010c */
[----:B------:R-:W-:-:S10]  /*2280*/  DFMA R2, R2, R18, R16 ;  /* 0x000000120202722b */ /* 0x000fd40000000010 */
[----:B------:R-:W-:-:S05]  /*2290*/  FFMA R16, RZ, R15, R3 ;  /* 0x0000000fff107223 */ /* 0x000fca0000000003 */
[----:B------:R-:W-:-:S13]  /*22a0*/  FSETP.GT.AND P0, PT, |R16|, 1.469367938527859385e-39, PT ;  /* 0x001000001000780b */ /* 0x000fda0003f04200 */
[----:B------:R-:W-:Y:S05]  /*22b0*/  @P0 BRA P1, `(.L_x_20) ;  /* 0x0000000000180947 */ /* 0x000fea0000800000 */
[----:B------:R-:W-:Y:S01]  /*22c0*/  IMAD.MOV.U32 R20, RZ, RZ, R12 ;  /* 0x000000ffff147224 */ /* 0x000fe200078e000c */
[----:B------:R-:W-:Y:S01]  /*22d0*/  MOV R21, R13 ;  /* 0x0000000d00157202 */ /* 0x000fe20000000f00 */
[----:B------:R-:W-:Y:S01]  /*22e0*/  IMAD.MOV.U32 R18, RZ, RZ, R14 ;  /* 0x000000ffff127224 */ /* 0x000fe200078e000e */
[----:B------:R-:W-:Y:S01]  /*22f0*/  MOV R22, 0x2320 ;  /* 0x0000232000167802 */ /* 0x000fe20000000f00 */
[----:B------:R-:W-:-:S07]  /*2300*/  IMAD.MOV.U32 R19, RZ, RZ, R15 ;  /* 0x000000ffff137224 */ /* 0x000fce00078e000f */
[----:B------:R-:W-:Y:S05]  /*2310*/  CALL.REL.NOINC `($__internal_1_$__cuda_sm20_div_rn_f64_full) ;  /* 0x0000000000c87944 */ /* 0x000fea0003c00000 */
.L_x_20:
[----:B------:R-:W0:Y:S01]  /*2320*/  S2UR UR5, SR_CgaCtaId ;  /* 0x00000000000579c3 */ /* 0x000e220000008800 */
[----:B------:R-:W-:-:S07]  /*2330*/  UMOV UR4, 0x400 ;  /* 0x0000040000047882 */ /* 0x000fce0000000000 */
[----:B------:R-:W1:Y:S01]  /*2340*/  LDC.64 R12, c[0x0][0x398] ;  /* 0x0000e600ff0c7b82 */ /* 0x000e620000000a00 */
[----:B0-----:R-:W-:-:S06]  /*2350*/  ULEA UR4, UR5, UR4, 0x18 ;  /* 0x0000000405047291 */ /* 0x001fcc000f8ec0ff */
[----:B------:R-:W-:Y:S01]  /*2360*/  IMAD.U32 R25, RZ, RZ, UR4 ;  /* 0x00000004ff197e24 */ /* 0x000fe2000f8e00ff */
[----:B-1----:R1:W-:Y:S04]  /*2370*/  STG.E.64 desc[UR6][R12.64], R2 ;  /* 0x000000020c007986 */ /* 0x0023e8000c101b06 */
[----:B------:R1:W-:Y:S02]  /*2380*/  STS [R25+0x180], RZ ;  /* 0x000180ff19007388 */ /* 0x0003e40000000800 */
.L_x_18:
[----:B------:R-:W-:Y:S05]  /*2390*/  BSYNC.RECONVERGENT B0 ;  /* 0x0000000000007941 */ /* 0x000fea0003800200 */
.L_x_17:
[----:B-1----:R-:W1:Y:S02]  /*23a0*/  LDS R25, [R25+0x180] ;  /* 0x0001800019197984 */ /* 0x002e640000000800 */
[----:B-1----:R-:W-:-:S13]  /*23b0*/  ISETP.NE.AND P0, PT, R25, RZ, PT ;  /* 0x000000ff1900720c */ /* 0x002fda0003f05270 */
[----:B------:R-:W-:Y:S05]  /*23c0*/  @P0 BRA `(.L_x_21) ;  /* 0xffffffe000d80947 */ /* 0x000fea000383ffff */
[----:B------:R-:W-:Y:S05]  /*23d0*/  EXIT ;  /* 0x000000000000794d */ /* 0x000fea0003800000 */
        .weak           $__internal_0_$__cuda_sm20_dblrcp_rn_slowpath_v3
        .type           $__internal_0_$__cuda_sm20_dblrcp_rn_slowpath_v3,@function
        .size           $__internal_0_$__cuda_sm20_dblrcp_rn_slowpath_v3,($__internal_1_$__cuda_sm20_div_rn_f64_full - $__internal_0_$__cuda_sm20_dblrcp_rn_slowpath_v3)
$__internal_0_$__cuda_sm20_dblrcp_rn_slowpath_v3:
[----:B------:R-:W-:-:S14]  /*23e0*/  DSETP.GTU.AND P0, PT, |R10|, +INF , PT ;  /* 0x7ff000000a00742a */ /* 0x000fdc0003f0c200 */
[----:B------:R-:W-:Y:S05]  /*23f0*/  @P0 BRA `(.L_x_22) ;  /* 0x0000000000800947 */ /* 0x000fea0003800000 */
[----:B------:R-:W-:-:S05]  /*2400*/  LOP3.LUT R14, R11, 0x7fffffff, RZ, 0xc0, !PT ;  /* 0x7fffffff0b0e7812 */ /* 0x000fca00078ec0ff */
[----:B------:R-:W-:-:S05]  /*2410*/  VIADD R12, R14, 0xffffffff ;  /* 0xffffffff0e0c7836 */ /* 0x000fca0000000000 */
[----:B------:R-:W-:-:S13]  /*2420*/  ISETP.GE.U32.AND P0, PT, R12, 0x7fefffff, PT ;  /* 0x7fefffff0c00780c */ /* 0x000fda0003f06070 */
[----:B------:R-:W-:Y:S01]  /*2430*/  @P0 LOP3.LUT R13, R11, 0x7ff00000, RZ, 0x3c, !PT ;  /* 0x7ff000000b0d0812 */ /* 0x000fe200078e3cff */
[----:B------:R-:W-:Y:S01]  /*2440*/  @P0 IMAD.MOV.U32 R12, RZ, RZ, RZ ;  /* 0x000000ffff0c0224 */ /* 0x000fe200078e00ff */
[----:B------:R-:W-:Y:S06]  /*2450*/  @P0 BRA `(.L_x_23) ;  /* 0x0000000000700947 */ /* 0x000fec0003800000 */
[----:B------:R-:W-:-:S13]  /*2460*/  ISETP.GE.U32.AND P0, PT, R14, 0x1000001, PT ;  /* 0x010000010e00780c */ /* 0x000fda0003f06070 */
[----:B------:R-:W-:Y:S05]  /*2470*/  @!P0 BRA `(.L_x_24) ;  /* 0x0000000000388947 */ /* 0x000fea0003800000 */
[----:B------:R-:W-:Y:S02]  /*2480*/  VIADD R13, R11, 0xc0200000 ;  /* 0xc02000000b0d7836 */ /* 0x000fe40000000000 */
[----:B------:R-:W-:Y:S02]  /*2490*/  IMAD.MOV.U32 R12, RZ, RZ, R10 ;  /* 0x000000ffff0c7224 */ /* 0x000fe400078e000a */
[----:B------:R-:W0:Y:S01]  /*24a0*/  MUFU.RCP64H R15, R13 ;  /* 0x0000000d000f7308 */ /* 0x000e220000001800 */
[----:B------:R-:W-:-:S06]  /*24b0*/  IMAD.MOV.U32 R14, RZ, RZ, R3 ;  /* 0x000000ffff0e7224 */ /* 0x000fcc00078e0003 */
[----:B0-----:R-:W-:-:S08]  /*24c0*/  DFMA R16, -R12, R14, 1 ;  /* 0x3ff000000c10742b */ /* 0x001fd0000000010e */
[----:B------:R-:W-:-:S08]  /*24d0*/  DFMA R16, R16, R16, R16 ;  /* 0x000000101010722b */ /* 0x000fd00000000010 */
[----:B------:R-:W-:-:S08]  /*24e0*/  DFMA R16, R14, R16, R14 ;  /* 0x000000100e10722b */ /* 0x000fd0000000000e */
[----:B------:R-:W-:-:S08]  /*24f0*/  DFMA R14, -R12, R16, 1 ;  /* 0x3ff000000c0e742b */ /* 0x000fd00000000110 */
[----:B------:R-:W-:-:S08]  /*2500*/  DFMA R14, R16, R14, R16 ;  /* 0x0000000e100e722b */ /* 0x000fd00000000010 */
[----:B------:R-:W-:-:S08]  /*2510*/  DMUL R14, R14, 2.2250738585072013831e-308 ;  /* 0x001000000e0e7828 */ /* 0x000fd00000000000 */
[----:B------:R-:W-:-:S08]  /*2520*/  DFMA R16, -R10, R14, 1 ;  /* 0x3ff000000a10742b */ /* 0x000fd0000000010e */
[----:B------:R-:W-:-:S08]  /*2530*/  DFMA R16, R16, R16, R16 ;  /* 0x000000101010722b */ /* 0x000fd00000000010 */
[----:B------:R-:W-:Y:S01]  /*2540*/  DFMA R12, R14, R16, R14 ;  /* 0x000000100e0c722b */ /* 0x000fe2000000000e */
[----:B------:R-:W-:Y:S10]  /*2550*/  BRA `(.L_x_23) ;  /* 0x0000000000307947 */ /* 0x000ff40003800000 */
.L_x_24:
[----:B------:R-:W-:Y:S01]  /*2560*/  DMUL R14, R10, 8.11296384146066816958e+31 ;  /* 0x469000000a0e7828 */ /* 0x000fe20000000000 */
[----:B------:R-:W-:-:S05]  /*2570*/  IMAD.MOV.U32 R12, RZ, RZ, R3 ;  /* 0x000000ffff0c7224 */ /* 0x000fca00078e0003 */
[----:B------:R-:W0:Y:S02]  /*2580*/  MUFU.RCP64H R13, R15 ;  /* 0x0000000f000d7308 */ /* 0x000e240000001800 */
[----:B0-----:R-:W-:-:S08]  /*2590*/  DFMA R16, -R14, R12, 1 ;  /* 0x3ff000000e10742b */ /* 0x001fd0000000010c */
[----:B------:R-:W-:-:S08]  /*25a0*/  DFMA R16, R16, R16, R16 ;  /* 0x000000101010722b */ /* 0x000fd00000000010 */
[----:B------:R-:W-:-:S08]  /*25b0*/  DFMA R16, R12, R16, R12 ;  /* 0x000000100c10722b */ /* 0x000fd0000000000c */
[----:B------:R-:W-:-:S08]  /*25c0*/  DFMA R12, -R14, R16, 1 ;  /* 0x3ff000000e0c742b */ /* 0x000fd00000000110 */
[----:B------:R-:W-:-:S08]  /*25d0*/  DFMA R12, R16, R12, R16 ;  /* 0x0000000c100c722b */ /* 0x000fd00000000010 */
[----:B------:R-:W-:Y:S01]  /*25e0*/  DMUL R12, R12, 8.11296384146066816958e+31 ;  /* 0x469000000c0c7828 */ /* 0x000fe20000000000 */
[----:B------:R-:W-:Y:S10]  /*25f0*/  BRA `(.L_x_23) ;  /* 0x0000000000087947 */ /* 0x000ff40003800000 */
.L_x_22:
[----:B------:R-:W-:Y:S01]  /*2600*/  LOP3.LUT R13, R11, 0x80000, RZ, 0xfc, !PT ;  /* 0x000800000b0d7812 */ /* 0x000fe200078efcff */
[----:B------:R-:W-:-:S07]  /*2610*/  IMAD.MOV.U32 R12, RZ, RZ, R10 ;  /* 0x000000ffff0c7224 */ /* 0x000fce00078e000a */
.L_x_23:
[----:B------:R-:W-:-:S04]  /*2620*/  IMAD.MOV.U32 R3, RZ, RZ, 0x0 ;  /* 0x00000000ff037424 */ /* 0x000fc800078e00ff */
[----:B------:R-:W-:Y:S05]  /*2630*/  RET.REL.NODEC R2 `(_Z10sample_tauP17curandStateXORWOWPdS1_S1_) ;  /* 0xffffffd802707950 */ /* 0x000fea0003c3ffff */
        .weak           $__internal_1_$__cuda_sm20_div_rn_f64_full
        .type           $__internal_1_$__cuda_sm20_div_rn_f64_full,@function
        .size           $__internal_1_$__cuda_sm20_div_rn_f64_full,($_Z10sample_tauP17curandStateXORWOWPdS1_S1_$__internal_accurate_pow - $__internal_1_$__cuda_sm20_div_rn_f64_full)
$__internal_1_$__cuda_sm20_div_rn_f64_full:
[C---:B------:R-:W-:Y:S01]  /*2640*/  FSETP.GEU.AND P0, PT, |R19|.reuse, 1.469367938527859385e-39, PT ;  /* 0x001000001300780b */ /* 0x040fe20003f0e200 */
[----:B------:R-:W-:Y:S01]  /*2650*/  IMAD.MOV.U32 R26, RZ, RZ, 0x1 ;  /* 0x00000001ff1a7424 */ /* 0x000fe200078e00ff */
[----:B------:R-:W-:Y:S01]  /*2660*/  LOP3.LUT R16, R19, 0x800fffff, RZ, 0xc0, !PT ;  /* 0x800fffff13107812 */ /* 0x000fe200078ec0ff */
[----:B------:R-:W-:Y:S01]  /*2670*/  BSSY.RECONVERGENT B1, `(.L_x_25) ;  /* 0x0000055000017945 */ /* 0x000fe20003800200 */
[C---:B------:R-:W-:Y:S02]  /*2680*/  FSETP.GEU.AND P2, PT, |R21|.reuse, 1.469367938527859385e-39, PT ;  /* 0x001000001500780b */ /* 0x040fe40003f4e200 */
[----:B------:R-:W-:Y:S01]  /*2690*/  LOP3.LUT R17, R16, 0x3ff00000, RZ, 0xfc, !PT ;  /* 0x3ff0000010117812 */ /* 0x000fe200078efcff */
[----:B------:R-:W-:Y:S01]  /*26a0*/  IMAD.MOV.U32 R16, RZ, RZ, R18 ;  /* 0x000000ffff107224 */ /* 0x000fe200078e0012 */
[----:B------:R-:W-:Y:S02]  /*26b0*/  LOP3.LUT R24, R21, 0x7ff00000, RZ, 0xc0, !PT ;  /* 0x7ff0000015187812 */ /* 0x000fe400078ec0ff */
[----:B------:R-:W-:-:S03]  /*26c0*/  LOP3.LUT R25, R19, 0x7ff00000, RZ, 0xc0, !PT ;  /* 0x7ff0000013197812 */ /* 0x000fc600078ec0ff */
[----:B------:R-:W-:Y:S01]  /*26d0*/  @!P0 DMUL R16, R18, 8.98846567431157953865e+307 ;  /* 0x7fe0000012108828 */ /* 0x000fe20000000000 */
[C---:B------:R-:W-:Y:S01]  /*26e0*/  ISETP.GE.U32.AND P1, PT, R24.reuse, R25, PT ;  /* 0x000000191800720c */ /* 0x040fe20003f26070 */
[----:B------:R-:W-:Y:S02]  /*26f0*/  IMAD.MOV.U32 R32, RZ, RZ, R24 ;  /* 0x000000ffff207224 */ /* 0x000fe400078e0018 */
[----:B------:R-:W-:Y:S01]  /*2700*/  @!P2 LOP3.LUT R23, R19, 0x7ff00000, RZ, 0xc0, !PT ;  /* 0x7ff000001317a812 */ /* 0x000fe200078ec0ff */
[----:B------:R-:W-:Y:S01]  /*2710*/  IMAD.MOV.U32 R33, RZ, RZ, R25 ;  /* 0x000000ffff217224 */ /* 0x000fe200078e0019 */
[----:B------:R-:W0:Y:S02]  /*2720*/  MUFU.RCP64H R27, R17 ;  /* 0x00000011001b7308 */ /* 0x000e240000001800 */
[----:B------:R-:W-:Y:S01]  /*2730*/  @!P2 ISETP.GE.U32.AND P3, PT, R24, R23, PT ;  /* 0x000000171800a20c */ /* 0x000fe20003f66070 */
[----:B------:R-:W-:Y:S01]  /*2740*/  IMAD.MOV.U32 R23, RZ, RZ, 0x1ca00000 ;  /* 0x1ca00000ff177424 */ /* 0x000fe200078e00ff */
[----:B------:R-:W-:-:S04]  /*2750*/  @!P0 LOP3.LUT R33, R17, 0x7ff00000, RZ, 0xc0, !PT ;  /* 0x7ff0000011218812 */ /* 0x000fc800078ec0ff */
[----:B------:R-:W-:-:S04]  /*2760*/  @!P2 SEL R29, R23, 0x63400000, !P3 ;  /* 0x63400000171da807 */ /* 0x000fc80005800000 */
[----:B------:R-:W-:-:S04]  /*2770*/  @!P2 LOP3.LUT R30, R29, 0x80000000, R21, 0xf8, !PT ;  /* 0x800000001d1ea812 */ /* 0x000fc800078ef815 */
[----:B------:R-:W-:Y:S01]  /*2780*/  @!P2 LOP3.LUT R31, R30, 0x100000, RZ, 0xfc, !PT ;  /* 0x001000001e1fa812 */ /* 0x000fe200078efcff */
[----:B0-----:R-:W-:Y:S01]  /*2790*/  DFMA R2, R26, -R16, 1 ;  /* 0x3ff000001a02742b */ /* 0x001fe20000000810 */
[----:B------:R-:W-:-:S07]  /*27a0*/  @!P2 MOV R30, RZ ;  /* 0x000000ff001ea202 */ /* 0x000fce0000000f00 */
[----:B------:R-:W-:-:S08]  /*27b0*/  DFMA R2, R2, R2, R2 ;  /* 0x000000020202722b */ /* 0x000fd00000000002 */
[----:B------:R-:W-:Y:S01]  /*27c0*/  DFMA R26, R26, R2, R26 ;  /* 0x000000021a1a722b */ /* 0x000fe2000000001a */
[----:B------:R-:W-:Y:S01]  /*27d0*/  SEL R3, R23, 0x63400000, !P1 ;  /* 0x6340000017037807 */ /* 0x000fe20004800000 */
[----:B------:R-:W-:-:S03]  /*27e0*/  IMAD.MOV.U32 R2, RZ, RZ, R20 ;  /* 0x000000ffff027224 */ /* 0x000fc600078e0014 */
[----:B------:R-:W-:-:S03]  /*27f0*/  LOP3.LUT R3, R3, 0x800fffff, R21, 0xf8, !PT ;  /* 0x800fffff03037812 */ /* 0x000fc600078ef815 */
[----:B------:R-:W-:-:S03]  /*2800*/  DFMA R28, R26, -R16, 1 ;  /* 0x3ff000001a1c742b */ /* 0x000fc60000000810 */
[----:B------:R-:W-:-:S05]  /*2810*/  @!P2 DFMA R2, R2, 2, -R30 ;  /* 0x400000000202a82b */ /* 0x000fca000000081e */
[----:B------:R-:W-:-:S05]  /*2820*/  DFMA R26, R26, R28, R26 ;  /* 0x0000001c1a1a722b */ /* 0x000fca000000001a */
[----:B------:R-:W-:-:S03]  /*2830*/  @!P2 LOP3.LUT R32, R3, 0x7ff00000, RZ, 0xc0, !PT ;  /* 0x7ff000000320a812 */ /* 0x000fc600078ec0ff */
[----:B------:R-:W-:Y:S02]  /*2840*/  DMUL R28, R26, R2 ;  /* 0x000000021a1c7228 */ /* 0x000fe40000000000 */
[----:B------:R-:W-:-:S05]  /*2850*/  VIADD R25, R32, 0xffffffff ;  /* 0xffffffff20197836 */ /* 0x000fca0000000000 */
[----:B------:R-:W-:Y:S01]  /*2860*/  ISETP.GT.U32.AND P0, PT, R25, 0x7feffffe, PT ;  /* 0x7feffffe1900780c */ /* 0x000fe20003f04070 */
[----:B------:R-:W-:Y:S01]  /*2870*/  VIADD R25, R33, 0xffffffff ;  /* 0xffffffff21197836 */ /* 0x000fe20000000000 */
[----:B------:R-:W-:-:S04]  /*2880*/  DFMA R30, R28, -R16, R2 ;  /* 0x800000101c1e722b */ /* 0x000fc80000000002 */
[----:B------:R-:W-:-:S04]  /*2890*/  ISETP.GT.U32.OR P0, PT, R25, 0x7feffffe, P0 ;  /* 0x7feffffe1900780c */ /* 0x000fc80000704470 */
[----:B------:R-:W-:-:S09]  /*28a0*/  DFMA R26, R26, R30, R28 ;  /* 0x0000001e1a1a722b */ /* 0x000fd2000000001c */
[----:B------:R-:W-:Y:S05]  /*28b0*/  @P0 BRA `(.L_x_26) ;  /* 0x00000000006c0947 */ /* 0x000fea0003800000 */
[----:B------:R-:W-:Y:S01]  /*28c0*/  LOP3.LUT R21, R19, 0x7ff00000, RZ, 0xc0, !PT ;  /* 0x7ff0000013157812 */ /* 0x000fe200078ec0ff */
[----:B------:R-:W-:-:S03]  /*28d0*/  IMAD.MOV.U32 R28, RZ, RZ, RZ ;  /* 0x000000ffff1c7224 */ /* 0x000fc600078e00ff */
[CC--:B------:R-:W-:Y:S02]  /*28e0*/  VIADDMNMX R20, R24.reuse, -R21.reuse, 0xb9600000, !PT ;  /* 0xb960000018147446 */ /* 0x0c0fe40007800915 */
[----:B------:R-:W-:Y:S02]  /*28f0*/  ISETP.GE.U32.AND P0, PT, R24, R21, PT ;  /* 0x000000151800720c */ /* 0x000fe40003f06070 */
[----:B------:R-:W-:Y:S02]  /*2900*/  VIMNMX R20, PT, PT, R20, 0x46a00000, PT ;  /* 0x46a0000014147848 */ /* 0x000fe40003fe0100 */
[----:B------:R-:W-:-:S05]  /*2910*/  SEL R23, R23, 0x63400000, !P0 ;  /* 0x6340000017177807 */ /* 0x000fca0004000000 */
[----:B------:R-:W-:-:S04]  /*2920*/  IMAD.IADD R20, R20, 0x1, -R23 ;  /* 0x0000000114147824 */ /* 0x000fc800078e0a17 */
[----:B------:R-:W-:-:S06]  /*2930*/  VIADD R29, R20, 0x7fe00000 ;  /* 0x7fe00000141d7836 */ /* 0x000fcc0000000000 */
[----:B------:R-:W-:-:S10]  /*2940*/  DMUL R24, R26, R28 ;  /* 0x0000001c1a187228 */ /* 0x000fd40000000000 */
[----:B------:R-:W-:-:S13]  /*2950*/  FSETP.GTU.AND P0, PT, |R25|, 1.469367938527859385e-39, PT ;  /* 0x001000001900780b */ /* 0x000fda0003f0c200 */
[----:B------:R-:W-:Y:S05]  /*2960*/  @P0 BRA `(.L_x_27) ;  /* 0x0000000000940947 */ /* 0x000fea0003800000 */
[----:B------:R-:W-:Y:S01]  /*2970*/  DFMA R2, R26, -R16, R2 ;  /* 0x800000101a02722b */ /* 0x000fe20000000002 */
[----:B------:R-:W-:-:S09]  /*2980*/  IMAD.MOV.U32 R28, RZ, RZ, RZ ;  /* 0x000000ffff1c7224 */ /* 0x000fd200078e00ff */
[C---:B------:R-:W-:Y:S02]  /*2990*/  FSETP.NEU.AND P0, PT, R3.reuse, RZ, PT ;  /* 0x000000ff0300720b */ /* 0x040fe40003f0d000 */
[----:B------:R-:W-:-:S04]  /*29a0*/  LOP3.LUT R19, R3, 0x80000000, R19, 0x48, !PT ;  /* 0x8000000003137812 */ /* 0x000fc800078e4813 */
[----:B------:R-:W-:-:S07]  /*29b0*/  LOP3.LUT R29, R19, R29, RZ, 0xfc, !PT ;  /* 0x0000001d131d7212 */ /* 0x000fce00078efcff */
[----:B------:R-:W-:Y:S05]  /*29c0*/  @!P0 BRA `(.L_x_27) ;  /* 0x00000000007c8947 */ /* 0x000fea0003800000 */
[----:B------:R-:W-:Y:S02]  /*29d0*/  IMAD.MOV R3, RZ, RZ, -R20 ;  /* 0x000000ffff037224 */ /* 0x000fe400078e0a14 */
[----:B------:R-:W-:-:S06]  /*29e0*/  IMAD.MOV.U32 R2, RZ, RZ, RZ ;  /* 0x000000ffff027224 */ /* 0x000fcc00078e00ff */
[----:B------:R-:W-:Y:S02]  /*29f0*/  DFMA R2, R24, -R2, R26 ;  /* 0x800000021802722b */ /* 0x000fe4000000001a */
[----:B------:R-:W-:-:S04]  /*2a00*/  DMUL.RP R26, R26, R28 ;  /* 0x0000001c1a1a7228 */ /* 0x000fc80000008000 */
[----:B------:R-:W-:-:S04]  /*2a10*/  IADD3 R2, PT, PT, -R20, -0x43300000, RZ ;  /* 0xbcd0000014027810 */ /* 0x000fc80007ffe1ff */
[----:B------:R-:W-:Y:S02]  /*2a20*/  FSETP.NEU.AND P0, PT, |R3|, R2, PT ;  /* 0x000000020300720b */ /* 0x000fe40003f0d200 */
[----:B------:R-:W-:Y:S02]  /*2a30*/  LOP3.LUT R19, R27, R19, RZ, 0x3c, !PT ;  /* 0x000000131b137212 */ /* 0x000fe400078e3cff */
[----:B------:R-:W-:Y:S02]  /*2a40*/  FSEL R24, R26, R24, !P0 ;  /* 0x000000181a187208 */ /* 0x000fe40004000000 */
[----:B------:R-:W-:Y:S01]  /*2a50*/  FSEL R25, R19, R25, !P0 ;  /* 0x0000001913197208 */ /* 0x000fe20004000000 */
[----:B------:R-:W-:Y:S06]  /*2a60*/  BRA `(.L_x_27) ;  /* 0x0000000000547947 */ /* 0x000fec0003800000 */
.L_x_26:
[----:B------:R-:W-:-:S14]  /*2a70*/  DSETP.NAN.AND P0, PT, R20, R20, PT ;  /* 0x000000141400722a */ /* 0x000fdc0003f08000 */
[----:B------:R-:W-:Y:S05]  /*2a80*/  @P0 BRA `(.L_x_28) ;  /* 0x0000000000440947 */ /* 0x000fea0003800000 */
[----:B------:R-:W-:-:S14]  /*2a90*/  DSETP.NAN.AND P0, PT, R18, R18, PT ;  /* 0x000000121200722a */ /* 0x000fdc0003f08000 */
[----:B------:R-:W-:Y:S05]  /*2aa0*/  @P0 BRA `(.L_x_29) ;  /* 0x0000000000300947 */ /* 0x000fea0003800000 */
[----:B------:R-:W-:Y:S01]  /*2ab0*/  ISETP.NE.AND P0, PT, R32, R33, PT ;  /* 0x000000212000720c */ /* 0x000fe20003f05270 */
[----:B------:R-:W-:Y:S02]  /*2ac0*/  IMAD.MOV.U32 R24, RZ, RZ, 0x0 ;  /* 0x00000000ff187424 */ /* 0x000fe400078e00ff */
[----:B------:R-:W-:-:S10]  /*2ad0*/  IMAD.MOV.U32 R25, RZ, RZ, -0x80000 ;  /* 0xfff80000ff197424 */ /* 0x000fd400078e00ff */
[----:B------:R-:W-:Y:S05]  /*2ae0*/  @!P0 BRA `(.L_x_27) ;  /* 0x0000000000348947 */ /* 0x000fea0003800000 */
[----:B------:R-:W-:Y:S02]  /*2af0*/  ISETP.NE.AND P0, PT, R32, 0x7ff00000, PT ;  /* 0x7ff000002000780c */ /* 0x000fe40003f05270 */
[----:B------:R-:W-:Y:S02]  /*2b00*/  LOP3.LUT R25, R21, 0x80000000, R19, 0x48, !PT ;  /* 0x8000000015197812 */ /* 0x000fe400078e4813 */
[----:B------:R-:W-:-:S13]  /*2b10*/  ISETP.EQ.OR P0, PT, R33, RZ, !P0 ;  /* 0x000000ff2100720c */ /* 0x000fda0004702670 */
[----:B------:R-:W-:Y:S01]  /*2b20*/  @P0 LOP3.LUT R2, R25, 0x7ff00000, RZ, 0xfc, !PT ;  /* 0x7ff0000019020812 */ /* 0x000fe200078efcff */
[----:B------:R-:W-:Y:S02]  /*2b30*/  @!P0 IMAD.MOV.U32 R24, RZ, RZ, RZ ;  /* 0x000000ffff188224 */ /* 0x000fe400078e00ff */
[----:B------:R-:W-:Y:S02]  /*2b40*/  @P0 IMAD.MOV.U32 R24, RZ, RZ, RZ ;  /* 0x000000ffff180224 */ /* 0x000fe400078e00ff */
[----:B------:R-:W-:Y:S01]  /*2b50*/  @P0 IMAD.MOV.U32 R25, RZ, RZ, R2 ;  /* 0x000000ffff190224 */ /* 0x000fe200078e0002 */
[----:B------:R-:W-:Y:S06]  /*2b60*/  BRA `(.L_x_27) ;  /* 0x0000000000147947 */ /* 0x000fec0003800000 */
.L_x_29:
[----:B------:R-:W-:Y:S02]  /*2b70*/  LOP3.LUT R25, R19, 0x80000, RZ, 0xfc, !PT ;  /* 0x0008000013197812 */ /* 0x000fe400078efcff */
[----:B------:R-:W-:Y:S01]  /*2b80*/  MOV R24, R18 ;  /* 0x0000001200187202 */ /* 0x000fe20000000f00 */
[----:B------:R-:W-:Y:S06]  /*2b90*/  BRA `(.L_x_27) ;  /* 0x0000000000087947 */ /* 0x000fec0003800000 */
.L_x_28:
[----:B------:R-:W-:Y:S01]  /*2ba0*/  LOP3.LUT R25, R21, 0x80000, RZ, 0xfc, !PT ;  /* 0x0008000015197812 */ /* 0x000fe200078efcff */
[----:B------:R-:W-:-:S07]  /*2bb0*/  IMAD.MOV.U32 R24, RZ, RZ, R20 ;  /* 0x000000ffff187224 */ /* 0x000fce00078e0014 */
.L_x_27:
[----:B------:R-:W-:Y:S05]  /*2bc0*/  BSYNC.RECONVERGENT B1 ;  /* 0x0000000000017941 */ /* 0x000fea0003800200 */
.L_x_25:
[----:B------:R-:W-:Y:S02]  /*2bd0*/  IMAD.MOV.U32 R23, RZ, RZ, 0x0 ;  /* 0x00000000ff177424 */ /* 0x000fe400078e00ff */
[----:B------:R-:W-:Y:S02]  /*2be0*/  IMAD.MOV.U32 R2, RZ, RZ, R24 ;  /* 0x000000ffff027224 */ /* 0x000fe400078e0018 */
[----:B------:R-:W-:Y:S01]  /*2bf0*/  IMAD.MOV.U32 R3, RZ, RZ, R25 ;  /* 0x000000ffff037224 */ /* 0x000fe200078e0019 */
[----:B------:R-:W-:Y:S06]  /*2c00*/  RET.REL.NODEC R22 `(_Z10sample_tauP17curandStateXORWOWPdS1_S1_) ;  /* 0xffffffd016fc7950 */ /* 0x000fec0003c3ffff */
        .type           $_Z10sample_tauP17curandStateXORWOWPdS1_S1_$__internal_accurate_pow,@function
        .size           $_Z10sample_tauP17curandStateXORWOWPdS1_S1_$__internal_accurate_pow,(.L_x_128 - $_Z10sample_tauP17curandStateXORWOWPdS1_S1_$__internal_accurate_pow)
$_Z10sample_tauP17curandStateXORWOWPdS1_S1_$__internal_accurate_pow:
[----:B------:R-:W-:Y:S01]  /*2c10*/  DADD R6, -RZ, |R2| ;  /* 0x00000000ff067229 */ /* 0x000fe20000000502 */
[----:B------:R-:W-:Y:S01]  /*2c20*/  IMAD.MOV.U32 R12, RZ, RZ, RZ ;  /* 0x000000ffff0c7224 */ /* 0x000fe200078e00ff */
[----:B------:R-:W-:Y:S01]  /*2c30*/  UMOV UR4, 0x7d2cafe2 ;  /* 0x7d2cafe200047882 */ /* 0x000fe20000000000 */
[----:B------:R-:W-:Y:S01]  /*2c40*/  IMAD.MOV.U32 R18, RZ, RZ, 0x41ad3b5a ;  /* 0x41ad3b5aff127424 */ /* 0x000fe200078e00ff */
[----:B------:R-:W-:Y:S01]  /*2c50*/  UMOV UR5, 0x3eb0f5ff ;  /* 0x3eb0f5ff00057882 */ /* 0x000fe20000000000 */
[----:B------:R-:W-:Y:S01]  /*2c60*/  IMAD.MOV.U32 R19, RZ, RZ, 0x3ed0f5d2 ;  /* 0x3ed0f5d2ff137424 */ /* 0x000fe200078e00ff */
[----:B------:R-:W-:Y:S01]  /*2c70*/  UMOV UR8, 0x3b39803f ;  /* 0x3b39803f00087882 */ /* 0x000fe20000000000 */
[----:B------:R-:W-:-:S03]  /*2c80*/  UMOV UR9, 0x3c7abc9e ;  /* 0x3c7abc9e00097882 */ /* 0x000fc60000000000 */
[----:B------:R-:W-:Y:S01]  /*2c90*/  ISETP.GT.U32.AND P0, PT, R7, 0xfffff, PT ;  /* 0x000fffff0700780c */ /* 0x000fe20003f04070 */
[----:B------:R-:W-:-:S12]  /*2ca0*/  IMAD.MOV.U32 R8, RZ, RZ, R7 ;  /* 0x000000ffff087224 */ /* 0x000fd800078e0007 */
[----:B------:R-:W-:-:S10]  /*2cb0*/  @!P0 DMUL R22, R6, 1.80143985094819840000e+16 ;  /* 0x4350000006168828 */ /* 0x000fd40000000000 */
[----:B------:R-:W-:Y:S02]  /*2cc0*/  @!P0 IMAD.MOV.U32 R8, RZ, RZ, R23 ;  /* 0x000000ffff088224 */ /* 0x000fe400078e0017 */
[----:B------:R-:W-:-:S03]  /*2cd0*/  @!P0 IMAD.MOV.U32 R6, RZ, RZ, R22 ;  /* 0x000000ffff068224 */ /* 0x000fc600078e0016 */
[----:B------:R-:W-:Y:S01]  /*2ce0*/  LOP3.LUT R8, R8, 0x800fffff, RZ, 0xc0, !PT ;  /* 0x800fffff08087812 */ /* 0x000fe200078ec0ff */
[----:B------:R-:W-:Y:S01]  /*2cf0*/  IMAD.MOV.U32 R10, RZ, RZ, R6 ;  /* 0x000000ffff0a7224 */ /* 0x000fe200078e0006 */
[----:B------:R-:W-:Y:S02]  /*2d00*/  SHF.R.U32.HI R6, RZ, 0x14, R7 ;  /* 0x00000014ff067819 */ /* 0x000fe40000011607 */
[----:B------:R-:W-:Y:S02]  /*2d10*/  LOP3.LUT R11, R8, 0x3ff00000, RZ, 0xfc, !PT ;  /* 0x3ff00000080b7812 */ /* 0x000fe400078efcff */
[----:B------:R-:W-:Y:S02]  /*2d20*/  @!P0 LEA.HI R6, R23, 0xffffffca, RZ, 0xc ;  /* 0xffffffca17068811 */ /* 0x000fe400078f60ff */
[----:B------:R-:W-:Y:S02]  /*2d30*/  ISETP.GE.U32.AND P1, PT, R11, 0x3ff6a09f, PT ;  /* 0x3ff6a09f0b00780c */ /* 0x000fe40003f26070 */
[----:B------:R-:W-:-:S11]  /*2d40*/  IADD3 R7, PT, PT, R6, -0x3ff, RZ ;  /* 0xfffffc0106077810 */ /* 0x000fd60007ffe0ff */
[----:B------:R-:W-:Y:S02]  /*2d50*/  @P1 VIADD R9, R11, 0xfff00000 ;  /* 0xfff000000b091836 */ /* 0x000fe40000000000 */
[----:B------:R-:W-:Y:S02]  /*2d60*/  @P1 VIADD R7, R6, 0xfffffc02 ;  /* 0xfffffc0206071836 */ /* 0x000fe40000000000 */
[----:B------:R-:W-:-:S03]  /*2d70*/  @P1 IMAD.MOV.U32 R11, RZ, RZ, R9 ;  /* 0x000000ffff0b1224 */ /* 0x000fc600078e0009 */
[----:B------:R-:W-:Y:S01]  /*2d80*/  LOP3.LUT R6, R7, 0x80000000, RZ, 0x3c, !PT ;  /* 0x8000000007067812 */ /* 0x000fe200078e3cff */
[----:B------:R-:W-:Y:S02]  /*2d90*/  IMAD.MOV.U32 R7, RZ, RZ, 0x43300000 ;  /* 0x43300000ff077424 */ /* 0x000fe400078e00ff */
        /* <DEDUP_REMOVED lines=16> */
[----:B------:R-:W-:Y:S02]  /*2ea0*/  DADD R24, R18, R18 ;  /* 0x0000000012187229 */ /* 0x000fe40000000012 */
[----:B------:R-:W-:-:S03]  /*2eb0*/  DMUL R18, R8, R8 ;  /* 0x0000000808127228 */ /* 0x000fc60000000000 */
[----:B------:R-:W-:Y:S01]  /*2ec0*/  DFMA R14, R16, R14, UR4 ;  /* 0x00000004100e7e2b */ /* 0x000fe2000800000e */
[----:B------:R-:W-:Y:S01]  /*2ed0*/  UMOV UR4, 0x258a578b ;  /* 0x258a578b00047882 */ /* 0x000fe20000000000 */
[----:B------:R-:W-:Y:S01]  /*2ee0*/  UMOV UR5, 0x3f3c71c7 ;  /* 0x3f3c71c700057882 */ /* 0x000fe20000000000 */
[----:B------:R-:W-:Y:S02]  /*2ef0*/  DFMA R24, R10, -R8, R24 ;  /* 0x800000080a18722b */ /* 0x000fe40000000018 */
[----:B------:R-:W-:-:S03]  /*2f00*/  DMUL R10, R8, R18 ;  /* 0x00000012080a7228 */ /* 0x000fc60000000000 */
[----:B------:R-:W-:Y:S01]  /*2f10*/  DFMA R14, R16, R14, UR4 ;  /* 0x00000004100e7e2b */ /* 0x000fe2000800000e */
[----:B------:R-:W-:Y:S01]  /*2f20*/  UMOV UR4, 0x9242b910 ;  /* 0x9242b91000047882 */ /* 0x000fe20000000000 */
[----:B------:R-:W-:Y:S01]  /*2f30*/  UMOV UR5, 0x3f624924 ;  /* 0x3f62492400057882 */ /* 0x000fe20000000000 */
[----:B------:R-:W-:Y:S02]  /*2f40*/  DMUL R12, R12, R24 ;  /* 0x000000180c0c7228 */ /* 0x000fe40000000000 */
[C---:B------:R-:W-:Y:S02]  /*2f50*/  DFMA R28, R8.reuse, R18, -R10 ;  /* 0x00000012081c722b */ /* 0x040fe4000000080a */
[----:B------:R-:W-:Y:S02]  /*2f60*/  DFMA R24, R8, R8, -R18 ;  /* 0x000000080818722b */ /* 0x000fe40000000812 */
[----:B------:R-:W-:Y:S01]  /*2f70*/  DFMA R14, R16, R14, UR4 ;  /* 0x00000004100e7e2b */ /* 0x000fe2000800000e */
[----:B------:R-:W-:Y:S01]  /*2f80*/  UMOV UR4, 0x99999dfb ;  /* 0x99999dfb00047882 */ /* 0x000fe20000000000 */
[----:B------:R-:W-:-:S02]  /*2f90*/  UMOV UR5, 0x3f899999 ;  /* 0x3f89999900057882 */ /* 0x000fc40000000000 */
[----:B------:R-:W-:-:S04]  /*2fa0*/  DFMA R28, R12, R18, R28 ;  /* 0x000000120c1c722b */ /* 0x000fc8000000001c */
[----:B------:R-:W-:Y:S01]  /*2fb0*/  DFMA R20, R16, R14, UR4 ;  /* 0x0000000410147e2b */ /* 0x000fe2000800000e */
[----:B------:R-:W-:Y:S01]  /*2fc0*/  UMOV UR4, 0x55555555 ;  /* 0x5555555500047882 */ /* 0x000fe20000000000 */
[----:B------:R-:W-:-:S06]  /*2fd0*/  UMOV UR5, 0x3fb55555 ;  /* 0x3fb5555500057882 */ /* 0x000fcc0000000000 */
[----:B------:R-:W-:-:S08]  /*2fe0*/  DFMA R14, R16, R20, UR4 ;  /* 0x00000004100e7e2b */ /* 0x000fd00008000014 */
[----:B------:R-:W-:Y:S01]  /*2ff0*/  DADD R26, -R14, UR4 ;  /* 0x000000040e1a7e29 */ /* 0x000fe20008000100 */
[----:B------:R-:W-:Y:S01]  /*3000*/  UMOV UR4, 0xb9e7b0 ;  /* 0x00b9e7b000047882 */ /* 0x000fe20000000000 */
[----:B------:R-:W-:-:S06]  /*3010*/  UMOV UR5, 0x3c46a4cb ;  /* 0x3c46a4cb00057882 */ /* 0x000fcc0000000000 */
[----:B------:R-:W-:Y:S01]  /*3020*/  DFMA R20, R16, R20, R26 ;  /* 0x000000141014722b */ /* 0x000fe2000000001a */
[----:B------:R-:W-:Y:S02]  /*3030*/  VIADD R27, R13, 0x100000 ;  /* 0x001000000d1b7836 */ /* 0x000fe40000000000 */
[----:B------:R-:W-:-:S05]  /*3040*/  IMAD.MOV.U32 R26, RZ, RZ, R12 ;  /* 0x000000ffff1a7224 */ /* 0x000fca00078e000c */
[----:B------:R-:W-:Y:S01]  /*3050*/  DADD R20, R20, -UR4 ;  /* 0x8000000414147e29 */ /* 0x000fe20008000000 */
[----:B------:R-:W-:Y:S01]  /*3060*/  UMOV UR4, 0x80000000 ;  /* 0x8000000000047882 */ /* 0x000fe20000000000 */
[----:B------:R-:W-:Y:S01]  /*3070*/  DFMA R24, R8, R26, R24 ;  /* 0x0000001a0818722b */ /* 0x000fe20000000018 */
[----:B------:R-:W-:-:S05]  /*3080*/  UMOV UR5, 0x43300000 ;  /* 0x4330000000057882 */ /* 0x000fca0000000000 */
[----:B------:R-:W-:Y:S02]  /*3090*/  DADD R16, R14, R20 ;  /* 0x000000000e107229 */ /* 0x000fe40000000014 */
[----:B------:R-:W-:-:S06]  /*30a0*/  DFMA R24, R8, R24, R28 ;  /* 0x000000180818722b */ /* 0x000fcc000000001c */
[----:B------:R-:W-:Y:S02]  /*30b0*/  DMUL R18, R16, R10 ;  /* 0x0000000a10127228 */ /* 0x000fe40000000000 */
[----:B------:R-:W-:-:S06]  /*30c0*/  DADD R14, R14, -R16 ;  /* 0x000000000e0e7229 */ /* 0x000fcc0000000810 */
[----:B------:R-:W-:Y:S02]  /*30d0*/  DFMA R26, R16, R10, -R18 ;  /* 0x0000000a101a722b */ /* 0x000fe40000000812 */
[----:B------:R-:W-:-:S06]  /*30e0*/  DADD R14, R20, R14 ;  /* 0x00000000140e7229 */ /* 0x000fcc000000000e */
[----:B------:R-:W-:-:S08]  /*30f0*/  DFMA R24, R16, R24, R26 ;  /* 0x000000181018722b */ /* 0x000fd0000000001a */
[----:B------:R-:W-:-:S08]  /*3100*/  DFMA R14, R14, R10, R24 ;  /* 0x0000000a0e0e722b */ /* 0x000fd00000000018 */
[----:B------:R-:W-:-:S08]  /*3110*/  DADD R16, R18, R14 ;  /* 0x0000000012107229 */ /* 0x000fd0000000000e */
[--C-:B------:R-:W-:Y:S02]  /*3120*/  DADD R10, R8, R16.reuse ;  /* 0x00000000080a7229 */ /* 0x100fe40000000010 */
[----:B------:R-:W-:-:S06]  /*3130*/  DADD R18, R18, -R16 ;  /* 0x0000000012127229 */ /* 0x000fcc0000000810 */
[----:B------:R-:W-:Y:S02]  /*3140*/  DADD R8, R8, -R10 ;  /* 0x0000000008087229 */ /* 0x000fe4000000080a */
[----:B------:R-:W-:-:S06]  /*3150*/  DADD R18, R14, R18 ;  /* 0x000000000e127229 */ /* 0x000fcc0000000012 */
[----:B------:R-:W-:-:S08]  /*3160*/  DADD R8, R16, R8 ;  /* 0x0000000010087229 */ /* 0x000fd00000000008 */
[----:B------:R-:W-:-:S08]  /*3170*/  DADD R8, R18, R8 ;  /* 0x0000000012087229 */ /* 0x000fd00000000008 */
[----:B------:R-:W-:Y:S02]  /*3180*/  DADD R8, R12, R8 ;  /* 0x000000000c087229 */ /* 0x000fe40000000008 */
[----:B------:R-:W-:Y:S01]  /*3190*/  DADD R12, R6, -UR4 ;  /* 0x80000004060c7e29 */ /* 0x000fe20008000000 */
[----:B------:R-:W-:Y:S01]  /*31a0*/  UMOV UR4, 0xfefa39ef ;  /* 0xfefa39ef00047882 */ /* 0x000fe20000000000 */
[----:B------:R-:W-:-:S04]  /*31b0*/  UMOV UR5, 0x3fe62e42 ;  /* 0x3fe62e4200057882 */ /* 0x000fc80000000000 */
[----:B------:R-:W-:-:S08]  /*31c0*/  DADD R6, R10, R8 ;  /* 0x000000000a067229 */ /* 0x000fd00000000008 */
[--C-:B------:R-:W-:Y:S02]  /*31d0*/  DFMA R14, R12, UR4, R6.reuse ;  /* 0x000000040c0e7c2b */ /* 0x100fe40008000006 */
[----:B------:R-:W-:-:S06]  /*31e0*/  DADD R10, R10, -R6 ;  /* 0x000000000a0a7229 */ /* 0x000fcc0000000806 */
[----:B------:R-:W-:Y:S02]  /*31f0*/  DFMA R16, R12, -UR4, R14 ;  /* 0x800000040c107c2b */ /* 0x000fe4000800000e */
[----:B------:R-:W-:-:S06]  /*3200*/  DADD R10, R8, R10 ;  /* 0x00000000080a7229 */ /* 0x000fcc000000000a */
[----:B------:R-:W-:-:S08]  /*3210*/  DADD R16, -R6, R16 ;  /* 0x0000000006107229 */ /* 0x000fd00000000110 */
[----:B------:R-:W-:-:S08]  /*3220*/  DADD R10, R10, -R16 ;  /* 0x000000000a0a7229 */ /* 0x000fd00000000810 */
[----:B------:R-:W-:-:S08]  /*3230*/  DFMA R10, R12, UR8, R10 ;  /* 0x000000080c0a7c2b */ /* 0x000fd0000800000a */
[----:B------:R-:W-:-:S08]  /*3240*/  DADD R8, R14, R10 ;  /* 0x000000000e087229 */ /* 0x000fd0000000000a */
[----:B------:R-:W-:Y:S02]  /*3250*/  DADD R14, R14, -R8 ;  /* 0x000000000e0e7229 */ /* 0x000fe40000000808 */
[----:B------:R-:W-:-:S06]  /*3260*/  DMUL R6, R8, -0.5 ;  /* 0xbfe0000008067828 */ /* 0x000fcc0000000000 */
[----:B------:R-:W-:Y:S02]  /*3270*/  DADD R12, R10, R14 ;  /* 0x000000000a0c7229 */ /* 0x000fe4000000000e */
[----:B------:R-:W-:Y:S01]  /*3280*/  DFMA R8, R8, -0.5, -R6 ;  /* 0xbfe000000808782b */ /* 0x000fe20000000806 */
[----:B------:R-:W-:Y:S02]  /*3290*/  IMAD.MOV.U32 R10, RZ, RZ, 0x652b82fe ;  /* 0x652b82feff0a7424 */ /* 0x000fe400078e00ff */
[----:B------:R-:W-:-:S05]  /*32a0*/  IMAD.MOV.U32 R11, RZ, RZ, 0x3ff71547 ;  /* 0x3ff71547ff0b7424 */ /* 0x000fca00078e00ff */
[----:B------:R-:W-:-:S08]  /*32b0*/  DFMA R12, R12, -0.5, R8 ;  /* 0xbfe000000c0c782b */ /* 0x000fd00000000008 */
[----:B------:R-:W-:-:S08]  /*32c0*/  DADD R8, R6, R12 ;  /* 0x0000000006087229 */ /* 0x000fd0000000000c */
[----:B------:R-:W-:Y:S02]  /*32d0*/  DFMA R10, R8, R10, 6.75539944105574400000e+15 ;  /* 0x43380000080a742b */ /* 0x000fe4000000000a */
[----:B------:R-:W-:Y:S01]  /*32e0*/  FSETP.GEU.AND P0, PT, |R9|, 4.1917929649353027344, PT ;  /* 0x4086232b0900780b */ /* 0x000fe20003f0e200 */
[----:B------:R-:W-:-:S05]  /*32f0*/  DADD R6, R6, -R8 ;  /* 0x0000000006067229 */ /* 0x000fca0000000808 */
[----:B------:R-:W-:-:S08]  /*3300*/  DADD R14, R10, -6.75539944105574400000e+15 ;  /* 0xc33800000a0e7429 */ /* 0x000fd00000000000 */
[----:B------:R-:W-:Y:S01]  /*3310*/  DFMA R16, R14, -UR4, R8 ;  /* 0x800000040e107c2b */ /* 0x000fe20008000008 */
[----:B------:R-:W-:Y:S01]  /*3320*/  UMOV UR4, 0x3b39803f ;  /* 0x3b39803f00047882 */ /* 0x000fe20000000000 */
[----:B------:R-:W-:-:S06]  /*3330*/  UMOV UR5, 0x3c7abc9e ;  /* 0x3c7abc9e00057882 */ /* 0x000fcc0000000000 */
[----:B------:R-:W-:Y:S01]  /*3340*/  DFMA R14, R14, -UR4, R16 ;  /* 0x800000040e0e7c2b */ /* 0x000fe20008000010 */
[----:B------:R-:W-:Y:S01]  /*3350*/  UMOV UR4, 0x69ce2bdf ;  /* 0x69ce2bdf00047882 */ /* 0x000fe20000000000 */
[----:B------:R-:W-:Y:S01]  /*3360*/  IMAD.MOV.U32 R16, RZ, RZ, -0x35dec16 ;  /* 0xfca213eaff107424 */ /* 0x000fe200078e00ff */
[----:B------:R-:W-:Y:S01]  /*3370*/  UMOV UR5, 0x3e5ade15 ;  /* 0x3e5ade1500057882 */ /* 0x000fe20000000000 */
[----:B------:R-:W-:-:S06]  /*3380*/  IMAD.MOV.U32 R17, RZ, RZ, 0x3e928af3 ;  /* 0x3e928af3ff117424 */ /* 0x000fcc00078e00ff */
        /* <DEDUP_REMOVED lines=24> */
[----:B------:R-:W-:-:S08]  /*3510*/  DFMA R16, R14, R16, UR4 ;  /* 0x000000040e107e2b */ /* 0x000fd00008000010 */
[----:B------:R-:W-:-:S08]  /*3520*/  DFMA R16, R14, R16, 1 ;  /* 0x3ff000000e10742b */ /* 0x000fd00000000010 */
[----:B------:R-:W-:Y:S02]  /*3530*/  DFMA R16, R14, R16, 1 ;  /* 0x3ff000000e10742b */ /* 0x000fe40000000010 */
[----:B------:R-:W-:-:S08]  /*3540*/  DADD R14, R12, R6 ;  /* 0x000000000c0e7229 */ /* 0x000fd00000000006 */
[----:B------:R-:W-:Y:S02]  /*3550*/  IMAD R13, R10, 0x100000, R17 ;  /* 0x001000000a0d7824 */ /* 0x000fe400078e0211 */
[----:B------:R-:W-:Y:S01]  /*3560*/  IMAD.MOV.U32 R12, RZ, RZ, R16 ;  /* 0x000000ffff0c7224 */ /* 0x000fe200078e0010 */
[----:B------:R-:W-:Y:S06]  /*3570*/  @!P0 BRA `(.L_x_30) ;  /* 0x0000000000388947 */ /* 0x000fec0003800000 */
[----:B------:R-:W-:Y:S01]  /*3580*/  FSETP.GEU.AND P1, PT, |R9|, 4.2275390625, PT ;  /* 0x408748000900780b */ /* 0x000fe20003f2e200 */
[C---:B------:R-:W-:Y:S02]  /*3590*/  DADD R6, R8.reuse, +INF ;  /* 0x7ff0000008067429 */ /* 0x040fe40000000000 */
[----:B------:R-:W-:-:S08]  /*35a0*/  DSETP.GEU.AND P0, PT, R8, RZ, PT ;  /* 0x000000ff0800722a */ /* 0x000fd00003f0e000 */
[----:B------:R-:W-:Y:S02]  /*35b0*/  FSEL R12, R6, RZ, P0 ;  /* 0x000000ff060c7208 */ /* 0x000fe40000000000 */
[----:B------:R-:W-:Y:S01]  /*35c0*/  FSEL R13, R7, RZ, P0 ;  /* 0x000000ff070d7208 */ /* 0x000fe20000000000 */
[----:B------:R-:W-:Y:S06]  /*35d0*/  @P1 BRA `(.L_x_30) ;  /* 0x0000000000201947 */ /* 0x000fec0003800000 */
[----:B------:R-:W-:Y:S01]  /*35e0*/  LEA.HI R6, R10, R10, RZ, 0x1 ;  /* 0x0000000a0a067211 */ /* 0x000fe200078f08ff */
[----:B------:R-:W-:-:S03]  /*35f0*/  IMAD.MOV.U32 R12, RZ, RZ, R16 ;  /* 0x000000ffff0c7224 */ /* 0x000fc600078e0010 */
[----:B------:R-:W-:-:S05]  /*3600*/  SHF.R.S32.HI R13, RZ, 0x1, R6 ;  /* 0x00000001ff0d7819 */ /* 0x000fca0000011406 */
[----:B------:R-:W-:Y:S02]  /*3610*/  IMAD.IADD R6, R10, 0x1, -R13 ;  /* 0x000000010a067824 */ /* 0x000fe400078e0a0d */
[----:B------:R-:W-:-:S03]  /*3620*/  IMAD R13, R13, 0x100000, R17 ;  /* 0x001000000d0d7824 */ /* 0x000fc600078e0211 */
[----:B------:R-:W-:Y:S01]  /*3630*/  LEA R7, R6, 0x3ff00000, 0x14 ;  /* 0x3ff0000006077811 */ /* 0x000fe200078ea0ff */
[----:B------:R-:W-:-:S06]  /*3640*/  IMAD.MOV.U32 R6, RZ, RZ, RZ ;  /* 0x000000ffff067224 */ /* 0x000fcc00078e00ff */
[----:B------:R-:W-:-:S11]  /*3650*/  DMUL R12, R12, R6 ;  /* 0x000000060c0c7228 */ /* 0x000fd60000000000 */
.L_x_30:
[----:B------:R-:W-:Y:S02]  /*3660*/  DFMA R8, R14, R12, R12 ;  /* 0x0000000c0e08722b */ /* 0x000fe4000000000c */
[----:B------:R-:W-:-:S08]  /*3670*/  DSETP.NEU.AND P0, PT, |R12|, +INF , PT ;  /* 0x7ff000000c00742a */ /* 0x000fd00003f0d200 */
[----:B------:R-:W-:Y:S01]  /*3680*/  FSEL R7, R12, R8, !P0 ;  /* 0x000000080c077208 */ /* 0x000fe20004000000 */
[----:B------:R-:W-:Y:S01]  /*3690*/  IMAD.MOV.U32 R8, RZ, RZ, R0 ;  /* 0x000000ffff087224 */ /* 0x000fe200078e0000 */
[----:B------:R-:W-:Y:S01]  /*36a0*/  FSEL R6, R13, R9, !P0 ;  /* 0x000000090d067208 */ /* 0x000fe20004000000 */
[----:B------:R-:W-:-:S04]  /*36b0*/  IMAD.MOV.U32 R9, RZ, RZ, 0x0 ;  /* 0x00000000ff097424 */ /* 0x000fc800078e00ff */
[----:B------:R-:W-:Y:S05]  /*36c0*/  RET.REL.NODEC R8 `(_Z10sample_tauP17curandStateXORWOWPdS1_S1_) ;  /* 0xffffffc8084c7950 */ /* 0x000fea0003c3ffff */
.L_x_31:
        /* <DEDUP_REMOVED lines=11> */
.L_x_128:


//--------------------- .text._Z13sample_othersPdS_S_S_S_S_Pi --------------------------
	.section	.text._Z13sample_othersPdS_S_S_S_S_Pi,"ax",@progbits
	.align	128
        .global         _Z13sample_othersPdS_S_S_S_S_Pi
        .type           _Z13sample_othersPdS_S_S_S_S_Pi,@function
        .size           _Z13sample_othersPdS_S_S_S_S_Pi,(.L_x_129 - _Z13sample_othersPdS_S_S_S_S_Pi)
        .other          _Z13sample_othersPdS_S_S_S_S_Pi,@"STO_CUDA_ENTRY STV_DEFAULT"
_Z13sample_othersPdS_S_S_S_S_Pi:
.text._Z13sample_othersPdS_S_S_S_S_Pi:
[----:B------:R-:W-:Y:S01]  /*0000*/  LDC R1, c[0x0][0x37c] ;  /* 0x0000df00ff017b82 */ /* 0x000fe20000000800 */
[----:B------:R-:W0:Y:S07]  /*0010*/  S2R R0, SR_TID.X ;  /* 0x0000000000007919 */ /* 0x000e2e0000002100 */
[----:B------:R-:W1:Y:S01]  /*0020*/  LDC.64 R6, c[0x0][0x380] ;  /* 0x0000e000ff067b82 */ /* 0x000e620000000a00 */
[----:B------:R-:W0:Y:S01]  /*0030*/  LDCU UR6, c[0x0][0x360] ;  /* 0x00006c00ff0677ac */ /* 0x000e220008000800 */
[----:B------:R-:W0:Y:S01]  /*0040*/  S2R R3, SR_CTAID.X ;  /* 0x0000000000037919 */ /* 0x000e220000002500 */
[----:B------:R-:W2:Y:S01]  /*0050*/  LDCU.64 UR4, c[0x0][0x358] ;  /* 0x00006b00ff0477ac */ /* 0x000ea20008000a00 */
[----:B0-----:R-:W-:-:S04]  /*0060*/  IMAD R0, R3, UR6, R0 ;  /* 0x0000000603007c24 */ /* 0x001fc8000f8e0200 */
[----:B-1----:R-:W-:-:S05]  /*0070*/  IMAD.WIDE R6, R0, 0x8, R6 ;  /* 0x0000000800067825 */ /* 0x002fca00078e0206 */
[----:B--2---:R-:W2:Y:S01]  /*0080*/  LDG.E.64 R4, desc[UR4][R6.64] ;  /* 0x0000000406047981 */ /* 0x004ea2000c1e1b00 */
[----:B------:R-:W-:Y:S01]  /*0090*/  BSSY.RECONVERGENT B0, `(.L_x_32) ;  /* 0x0000053000007945 */ /* 0x000fe20003800200 */
[----:B--2---:R-:W-:Y:S01]  /*00a0*/  ISETP.GT.AND P0, PT, R5, 0xfffff, PT ;  /* 0x000fffff0500780c */ /* 0x004fe20003f04270 */
[----:B------:R-:W-:Y:S02]  /*00b0*/  IMAD.MOV.U32 R8, RZ, RZ, R4 ;  /* 0x000000ffff087224 */ /* 0x000fe400078e0004 */
[--C-:B------:R-:W-:Y:S02]  /*00c0*/  IMAD.MOV.U32 R9, RZ, RZ, R5.reuse ;  /* 0x000000ffff097224 */ /* 0x100fe400078e0005 */
[----:B------:R-:W-:-:S08]  /*00d0*/  IMAD.MOV.U32 R3, RZ, RZ, R5 ;  /* 0x000000ffff037224 */ /* 0x000fd000078e0005 */
[----:B------:R-:W-:-:S10]  /*00e0*/  @!P0 DMUL R8, R8, 1.80143985094819840000e+16 ;  /* 0x4350000008088828 */ /* 0x000fd40000000000 */
[----:B------:R-:W-:Y:S02]  /*00f0*/  @!P0 IMAD.MOV.U32 R3, RZ, RZ, R9 ;  /* 0x000000ffff038224 */ /* 0x000fe400078e0009 */
[----:B------:R-:W-:Y:S02]  /*0100*/  @!P0 IMAD.MOV.U32 R4, RZ, RZ, R8 ;  /* 0x000000ffff048224 */ /* 0x000fe400078e0008 */
[----:B------:R-:W-:-:S05]  /*0110*/  VIADD R2, R3, 0xffffffff ;  /* 0xffffffff03027836 */ /* 0x000fca0000000000 */
[----:B------:R-:W-:Y:S01]  /*0120*/  ISETP.GT.U32.AND P1, PT, R2, 0x7feffffe, PT ;  /* 0x7feffffe0200780c */ /* 0x000fe20003f24070 */
[----:B------:R-:W-:Y:S02]  /*0130*/  IMAD.MOV.U32 R2, RZ, RZ, -0x3ff ;  /* 0xfffffc01ff027424 */ /* 0x000fe400078e00ff */
[----:B------:R-:W-:-:S10]  /*0140*/  @!P0 IMAD.MOV.U32 R2, RZ, RZ, -0x435 ;  /* 0xfffffbcbff028424 */ /* 0x000fd400078e00ff */
[----:B------:R-:W-:Y:S05]  /*0150*/  @P1 BRA `(.L_x_33) ;  /* 0x0000000400001947 */ /* 0x000fea0003800000 */
        /* <DEDUP_REMOVED lines=8> */
[----:B------:R-:W-:Y:S01]  /*01e0*/  IMAD.MOV.U32 R19, RZ, RZ, 0x43300000 ;  /* 0x43300000ff137424 */ /* 0x000fe200078e00ff */
[----:B------:R-:W-:Y:S01]  /*01f0*/  ISETP.GE.U32.AND P0, PT, R5, 0x3ff6a09f, PT ;  /* 0x3ff6a09f0500780c */ /* 0x000fe20003f06070 */
[----:B------:R-:W-:Y:S01]  /*0200*/  UMOV UR8, 0x80000000 ;  /* 0x8000000000087882 */ /* 0x000fe20000000000 */
[----:B------:R-:W-:-:S11]  /*0210*/  UMOV UR9, 0x43300000 ;  /* 0x4330000000097882 */ /* 0x000fd60000000000 */
[----:B------:R-:W-:Y:S01]  /*0220*/  @P0 IADD3 R9, PT, PT, R5, -0x100000, RZ ;  /* 0xfff0000005090810 */ /* 0x000fe20007ffe0ff */
[----:B------:R-:W-:-:S04]  /*0230*/  @P0 VIADD R18, R18, 0x1 ;  /* 0x0000000112120836 */ /* 0x000fc80000000000 */
[----:B------:R-:W-:Y:S01]  /*0240*/  @P0 IMAD.MOV.U32 R5, RZ, RZ, R9 ;  /* 0x000000ffff050224 */ /* 0x000fe200078e0009 */
[----:B------:R-:W-:-:S05]  /*0250*/  LOP3.LUT R18, R18, 0x80000000, RZ, 0x3c, !PT ;  /* 0x8000000012127812 */ /* 0x000fca00078e3cff */
        /* <DEDUP_REMOVED lines=13> */
[----:B------:R-:W-:Y:S02]  /*0330*/  DADD R16, R2, R2 ;  /* 0x0000000002107229 */ /* 0x000fe40000000002 */
[----:B------:R-:W-:Y:S01]  /*0340*/  DADD R2, R18, -UR8 ;  /* 0x8000000812027e29 */ /* 0x000fe20008000000 */
[----:B------:R-:W-:Y:S01]  /*0350*/  UMOV UR8, 0xfefa39ef ;  /* 0xfefa39ef00087882 */ /* 0x000fe20000000000 */
[----:B------:R-:W-:Y:S01]  /*0360*/  UMOV UR9, 0x3fe62e42 ;  /* 0x3fe62e4200097882 */ /* 0x000fe20000000000 */
[----:B------:R-:W-:Y:S01]  /*0370*/  DFMA R14, R12, R14, UR6 ;  /* 0x000000060c0e7e2b */ /* 0x000fe2000800000e */
[----:B------:R-:W-:Y:S01]  /*0380*/  UMOV UR6, 0xa9ab0956 ;  /* 0xa9ab095600067882 */ /* 0x000fe20000000000 */
[----:B------:R-:W-:Y:S01]  /*0390*/  UMOV UR7, 0x3f1745cb ;  /* 0x3f1745cb00077882 */ /* 0x000fe20000000000 */
[----:B------:R-:W-:-:S02]  /*03a0*/  DFMA R16, R4, -R10, R16 ;  /* 0x8000000a0410722b */ /* 0x000fc40000000010 */
[----:B------:R-:W-:-:S03]  /*03b0*/  DFMA R4, R2, UR8, R10 ;  /* 0x0000000802047c2b */ /* 0x000fc6000800000a */
[----:B------:R-:W-:Y:S01]  /*03c0*/  DFMA R14, R12, R14, UR6 ;  /* 0x000000060c0e7e2b */ /* 0x000fe2000800000e */
[----:B------:R-:W-:Y:S01]  /*03d0*/  UMOV UR6, 0x2d1b5154 ;  /* 0x2d1b515400067882 */ /* 0x000fe20000000000 */
[----:B------:R-:W-:Y:S01]  /*03e0*/  UMOV UR7, 0x3f3c71c7 ;  /* 0x3f3c71c700077882 */ /* 0x000fe20000000000 */
[----:B------:R-:W-:-:S05]  /*03f0*/  DMUL R16, R8, R16 ;  /* 0x0000001008107228 */ /* 0x000fca0000000000 */
        /* <DEDUP_REMOVED lines=22> */
.L_x_33:
[----:B------:R-:W-:Y:S01]  /*0560*/  IMAD.MOV.U32 R2, RZ, RZ, 0x0 ;  /* 0x00000000ff027424 */ /* 0x000fe200078e00ff */
[----:B------:R-:W-:Y:S02]  /*0570*/  MOV R3, 0x7ff00000 ;  /* 0x7ff0000000037802 */ /* 0x000fe40000000f00 */
[----:B------:R-:W-:-:S04]  /*0580*/  LOP3.LUT P0, RZ, R9, 0x7fffffff, RZ, 0xc0, !PT ;  /* 0x7fffffff09ff7812 */ /* 0x000fc8000780c0ff */
[----:B------:R-:W-:-:S10]  /*0590*/  DFMA R2, R8, R2, +INF ;  /* 0x7ff000000802742b */ /* 0x000fd40000000002 */
[----:B------:R-:W-:Y:S02]  /*05a0*/  FSEL R8, R2, RZ, P0 ;  /* 0x000000ff02087208 */ /* 0x000fe40000000000 */
[----:B------:R-:W-:-:S07]  /*05b0*/  FSEL R9, R3, -QNAN , P0 ;  /* 0xfff0000003097808 */ /* 0x000fce0000000000 */
.L_x_34:
[----:B------:R-:W-:Y:S05]  /*05c0*/  BSYNC.RECONVERGENT B0 ;  /* 0x0000000000007941 */ /* 0x000fea0003800200 */
.L_x_32:
[----:B------:R-:W0:Y:S08]  /*05d0*/  LDC.64 R12, c[0x0][0x3a0] ;  /* 0x0000e800ff0c7b82 */ /* 0x000e300000000a00 */
[----:B------:R-:W1:Y:S08]  /*05e0*/  LDC.64 R2, c[0x0][0x3a8] ;  /* 0x0000ea00ff027b82 */ /* 0x000e700000000a00 */
[----:B------:R-:W2:Y:S01]  /*05f0*/  LDC.64 R4, c[0x0][0x390] ;  /* 0x0000e400ff047b82 */ /* 0x000ea20000000a00 */
[----:B0-----:R-:W-:-:S06]  /*0600*/  IMAD.WIDE R12, R0, 0x8, R12 ;  /* 0x00000008000c7825 */ /* 0x001fcc00078e020c */
[----:B------:R-:W3:Y:S04]  /*0610*/  LDG.E.64 R12, desc[UR4][R12.64] ;  /* 0x000000040c0c7981 */ /* 0x000ee8000c1e1b00 */
[----:B-1----:R-:W3:Y:S01]  /*0620*/  LDG.E.64 R2, desc[UR4][R2.64] ;  /* 0x0000000402027981 */ /* 0x002ee2000c1e1b00 */
[----:B--2---:R-:W-:-:S05]  /*0630*/  IMAD.WIDE R4, R0, 0x8, R4 ;  /* 0x0000000800047825 */ /* 0x004fca00078e0204 */
[----:B------:R-:W2:Y:S01]  /*0640*/  LDG.E.64 R10, desc[UR4][R4.64] ;  /* 0x00000004040a7981 */ /* 0x000ea2000c1e1b00 */
[----:B------:R-:W-:Y:S01]  /*0650*/  BSSY.RECONVERGENT B0, `(.L_x_35) ;  /* 0x0000016000007945 */ /* 0x000fe20003800200 */
[----:B---3--:R-:W-:-:S08]  /*0660*/  DMUL R14, R2, R12 ;  /* 0x0000000c020e7228 */ /* 0x008fd00000000000 */
[----:B--2---:R-:W-:-:S06]  /*0670*/  DFMA R10, R14, 0.5, R10 ;  /* 0x3fe000000e0a782b */ /* 0x004fcc000000000a */
[----:B------:R-:W0:Y:S01]  /*0680*/  MUFU.RCP64H R15, R11 ;  /* 0x0000000b000f7308 */ /* 0x000e220000001800 */
[----:B------:R-:W-:-:S06]  /*0690*/  IMAD.MOV.U32 R14, RZ, RZ, 0x1 ;  /* 0x00000001ff0e7424 */ /* 0x000fcc00078e00ff */
[----:B0-----:R-:W-:-:S08]  /*06a0*/  DFMA R16, -R10, R14, 1 ;  /* 0x3ff000000a10742b */ /* 0x001fd0000000010e */
[----:B------:R-:W-:-:S08]  /*06b0*/  DFMA R16, R16, R16, R16 ;  /* 0x000000101010722b */ /* 0x000fd00000000010 */
[----:B------:R-:W-:-:S08]  /*06c0*/  DFMA R16, R14, R16, R14 ;  /* 0x000000100e10722b */ /* 0x000fd0000000000e */
[----:B------:R-:W-:-:S08]  /*06d0*/  DFMA R2, -R10, R16, 1 ;  /* 0x3ff000000a02742b */ /* 0x000fd00000000110 */
[----:B------:R-:W-:-:S08]  /*06e0*/  DFMA R2, R16, R2, R16 ;  /* 0x000000021002722b */ /* 0x000fd00000000010 */
[----:B------:R-:W-:-:S08]  /*06f0*/  DMUL R12, R2, -R8 ;  /* 0x80000008020c7228 */ /* 0x000fd00000000000 */
[--C-:B------:R-:W-:Y:S02]  /*0700*/  DFMA R14, -R10, R12, -R8.reuse ;  /* 0x0000000c0a0e722b */ /* 0x100fe40000000908 */
[----:B------:R-:W-:-:S06]  /*0710*/  DADD R8, -RZ, -R8 ;  /* 0x00000000ff087229 */ /* 0x000fcc0000000908 */
[----:B------:R-:W-:-:S04]  /*0720*/  DFMA R2, R2, R14, R12 ;  /* 0x0000000e0202722b */ /* 0x000fc8000000000c */
[----:B------:R-:W-:-:S06]  /*0730*/  FSETP.GEU.AND P1, PT, |R9|, 6.5827683646048100446e-37, PT ;  /* 0x036000000900780b */ /* 0x000fcc0003f2e200 */
[----:B------:R-:W-:-:S05]  /*0740*/  FFMA R12, RZ, R11, R3 ;  /* 0x0000000bff0c7223 */ /* 0x000fca0000000003 */
[----:B------:R-:W-:-:S13]  /*0750*/  FSETP.GT.AND P0, PT, |R12|, 1.469367938527859385e-39, PT ;  /* 0x001000000c00780b */ /* 0x000fda0003f04200 */
[----:B------:R-:W-:Y:S05]  /*0760*/  @P0 BRA P1, `(.L_x_36) ;  /* 0x0000000000100947 */ /* 0x000fea0000800000 */
[----:B------:R-:W-:Y:S01]  /*0770*/  IMAD.MOV.U32 R12, RZ, RZ, R8 ;  /* 0x000000ffff0c7224 */ /* 0x000fe200078e0008 */
[----:B------:R-:W-:Y:S01]  /*0780*/  MOV R14, 0x7b0 ;  /* 0x000007b0000e7802 */ /* 0x000fe20000000f00 */
[----:B------:R-:W-:-:S07]  /*0790*/  IMAD.MOV.U32 R13, RZ, RZ, R9 ;  /* 0x000000ffff0d7224 */ /* 0x000fce00078e0009 */
[----:B------:R-:W-:Y:S05]  /*07a0*/  CALL.REL.NOINC `($__internal_2_$__cuda_sm20_div_rn_f64_full) ;  /* 0x0000000c00a47944 */ /* 0x000fea0003c00000 */
.L_x_36:
[----:B------:R-:W-:Y:S05]  /*07b0*/  BSYNC.RECONVERGENT B0 ;  /* 0x0000000000007941 */ /* 0x000fea0003800200 */
.L_x_35:
[----:B------:R-:W0:Y:S08]  /*07c0*/  LDC.64 R8, c[0x0][0x388] ;  /* 0x0000e200ff087b82 */ /* 0x000e300000000a00 */
[----:B------:R-:W1:Y:S01]  /*07d0*/  LDC.64 R10, c[0x0][0x3b0] ;  /* 0x0000ec00ff0a7b82 */ /* 0x000e620000000a00 */
[----:B0-----:R-:W-:-:S05]  /*07e0*/  IMAD.WIDE R8, R0, 0x8, R8 ;  /* 0x0000000800087825 */ /* 0x001fca00078e0208 */
[----:B------:R0:W-:Y:S04]  /*07f0*/  STG.E.64 desc[UR4][R8.64], R2 ;  /* 0x0000000208007986 */ /* 0x0001e8000c101b04 */
[----:B-1----:R-:W2:Y:S02]  /*0800*/  LDG.E R11, desc[UR4][R10.64] ;  /* 0x000000040a0b7981 */ /* 0x002ea4000c1e1900 */
[----:B--2---:R-:W-:-:S06]  /*0810*/  IMAD.WIDE R12, R11, 0x8, R6 ;  /* 0x000000080b0c7825 */ /* 0x004fcc00078e0206 */
[----:B------:R-:W2:Y:S01]  /*0820*/  LDG.E.64 R12, desc[UR4][R12.64] ;  /* 0x000000040c0c7981 */ /* 0x000ea2000c1e1b00 */
[----:B------:R-:W-:Y:S01]  /*0830*/  BSSY.RECONVERGENT B0, `(.L_x_37) ;  /* 0x0000054000007945 */ /* 0x000fe20003800200 */
[----:B--2---:R-:W-:Y:S01]  /*0840*/  ISETP.GT.AND P0, PT, R13, 0xfffff, PT ;  /* 0x000fffff0d00780c */ /* 0x004fe20003f04270 */
[----:B------:R-:W-:Y:S02]  /*0850*/  IMAD.MOV.U32 R14, RZ, RZ, R12 ;  /* 0x000000ffff0e7224 */ /* 0x000fe400078e000c */
[--C-:B------:R-:W-:Y:S02]  /*0860*/  IMAD.MOV.U32 R15, RZ, RZ, R13.reuse ;  /* 0x000000ffff0f7224 */ /* 0x100fe400078e000d */
[----:B------:R-:W-:-:S08]  /*0870*/  IMAD.MOV.U32 R7, RZ, RZ, R13 ;  /* 0x000000ffff077224 */ /* 0x000fd000078e000d */
[----:B------:R-:W-:-:S10]  /*0880*/  @!P0 DMUL R14, R14, 1.80143985094819840000e+16 ;  /* 0x435000000e0e8828 */ /* 0x000fd40000000000 */
[----:B------:R-:W-:Y:S02]  /*0890*/  @!P0 IMAD.MOV.U32 R7, RZ, RZ, R15 ;  /* 0x000000ffff078224 */ /* 0x000fe400078e000f */
[----:B------:R-:W-:-:S03]  /*08a0*/  @!P0 IMAD.MOV.U32 R12, RZ, RZ, R14 ;  /* 0x000000ffff0c8224 */ /* 0x000fc600078e000e */
[----:B------:R-:W-:-:S04]  /*08b0*/  IADD3 R6, PT, PT, R7, -0x1, RZ ;  /* 0xffffffff07067810 */ /* 0x000fc80007ffe0ff */
[----:B------:R-:W-:Y:S01]  /*08c0*/  ISETP.GT.U32.AND P1, PT, R6, 0x7feffffe, PT ;  /* 0x7feffffe0600780c */ /* 0x000fe20003f24070 */
[----:B------:R-:W-:Y:S02]  /*08d0*/  IMAD.MOV.U32 R6, RZ, RZ, -0x3ff ;  /* 0xfffffc01ff067424 */ /* 0x000fe400078e00ff */
[----:B------:R-:W-:-:S10]  /*08e0*/  @!P0 IMAD.MOV.U32 R6, RZ, RZ, -0x435 ;  /* 0xfffffbcbff068424 */ /* 0x000fd400078e00ff */
[----:B0-----:R-:W-:Y:S05]  /*08f0*/  @P1 BRA `(.L_x_38) ;  /* 0x0000000400041947 */ /* 0x001fea0003800000 */
[----:B------:R-:W-:Y:S01]  /*0900*/  LOP3.LUT R8, R7, 0xfffff, RZ, 0xc0, !PT ;  /* 0x000fffff07087812 */ /* 0x000fe200078ec0ff */
[----:B------:R-:W-:Y:S01]  /*0910*/  IMAD.MOV.U32 R10, RZ, RZ, RZ ;  /* 0x000000ffff0a7224 */ /* 0x000fe200078e00ff */
[----:B------:R-:W-:Y:S01]  /*0920*/  MOV R18, 0x8b7a8b04 ;  /* 0x8b7a8b0400127802 */ /* 0x000fe20000000f00 */
[----:B------:R-:W-:Y:S01]  /*0930*/  IMAD.MOV.U32 R19, RZ, RZ, 0x3ed0ee25 ;  /* 0x3ed0ee25ff137424 */ /* 0x000fe200078e00ff */
[----:B------:R-:W-:Y:S01]  /*0940*/  LOP3.LUT R9, R8, 0x3ff00000, RZ, 0xfc, !PT ;  /* 0x3ff0000008097812 */ /* 0x000fe200078efcff */
[----:B------:R-:W-:Y:S01]  /*0950*/  IMAD.MOV.U32 R8, RZ, RZ, R12 ;  /* 0x000000ffff087224 */ /* 0x000fe200078e000c */
[----:B------:R-:W-:Y:S01]  /*0960*/  UMOV UR6, 0x3ae80f1e ;  /* 0x3ae80f1e00067882 */ /* 0x000fe20000000000 */
[----:B------:R-:W-:Y:S01]  /*0970*/  UMOV UR7, 0x3eb1380b ;  /* 0x3eb1380b00077882 */ /* 0x000fe20000000000 */
[----:B------:R-:W-:Y:S01]  /*0980*/  ISETP.GE.U32.AND P0, PT, R9, 0x3ff6a09f, PT ;  /* 0x3ff6a09f0900780c */ /* 0x000fe20003f06070 */
[----:B------:R-:W-:Y:S01]  /*0990*/  IMAD.MOV.U32 R21, RZ, RZ, 0x43300000 ;  /* 0x43300000ff157424 */ /* 0x000fe200078e00ff */
[----:B------:R-:W-:Y:S01]  /*09a0*/  LEA.HI R20, R7, R6, RZ, 0xc ;  /* 0x0000000607147211 */ /* 0x000fe200078f60ff */
[----:B------:R-:W-:Y:S01]  /*09b0*/  UMOV UR8, 0x80000000 ;  /* 0x8000000000087882 */ /* 0x000fe20000000000 */
[----:B------:R-:W-:-:S09]  /*09c0*/  UMOV UR9, 0x43300000 ;  /* 0x4330000000097882 */ /* 0x000fd20000000000 */
[----:B------:R-:W-:Y:S02]  /*09d0*/  @P0 VIADD R11, R9, 0xfff00000 ;  /* 0xfff00000090b0836 */ /* 0x000fe40000000000 */
[----:B------:R-:W-:Y:S02]  /*09e0*/  @P0 VIADD R20, R20, 0x1 ;  /* 0x0000000114140836 */ /* 0x000fe40000000000 */
[----:B------:R-:W-:-:S03]  /*09f0*/  @P0 IMAD.MOV.U32 R9, RZ, RZ, R11 ;  /* 0x000000ffff090224 */ /* 0x000fc600078e000b */
[----:B------:R-:W-:-:S03]  /*0a00*/  LOP3.LUT R20, R20, 0x80000000, RZ, 0x3c, !PT ;  /* 0x8000000014147812 */ /* 0x000fc600078e3cff */
        /* <DEDUP_REMOVED lines=48> */
.L_x_38:
[----:B------:R-:W-:Y:S01]  /*0d10*/  IMAD.MOV.U32 R6, RZ, RZ, 0x0 ;  /* 0x00000000ff067424 */ /* 0x000fe200078e00ff */
[----:B------:R-:W-:Y:S01]  /*0d20*/  LOP3.LUT P0, RZ, R15, 0x7fffffff, RZ, 0xc0, !PT ;  /* 0x7fffffff0fff7812 */ /* 0x000fe2000780c0ff */
[----:B------:R-:W-:-:S06]  /*0d30*/  IMAD.MOV.U32 R7, RZ, RZ, 0x7ff00000 ;  /* 0x7ff00000ff077424 */ /* 0x000fcc00078e00ff */
[----:B------:R-:W-:-:S10]  /*0d40*/  DFMA R6, R14, R6, +INF ;  /* 0x7ff000000e06742b */ /* 0x000fd40000000006 */
[----:B------:R-:W-:Y:S02]  /*0d50*/  FSEL R8, R6, RZ, P0 ;  /* 0x000000ff06087208 */ /* 0x000fe40000000000 */
[----:B------:R-:W-:-:S07]  /*0d60*/  FSEL R9, R7, -QNAN , P0 ;  /* 0xfff0000007097808 */ /* 0x000fce0000000000 */
.L_x_39:
[----:B------:R-:W-:Y:S05]  /*0d70*/  BSYNC.RECONVERGENT B0 ;  /* 0x0000000000007941 */ /* 0x000fea0003800200 */
.L_x_37:
[----:B------:R-:W-:Y:S01]  /*0d80*/  DADD R6, R2, 1 ;  /* 0x3ff0000002067429 */ /* 0x000fe20000000000 */
[----:B------:R-:W-:Y:S01]  /*0d90*/  BSSY.RECONVERGENT B0, `(.L_x_40) ;  /* 0x0000016000007945 */ /* 0x000fe20003800200 */
[----:B------:R-:W-:-:S04]  /*0da0*/  IMAD.MOV.U32 R2, RZ, RZ, 0x1 ;  /* 0x00000001ff027424 */ /* 0x000fc800078e00ff */
[----:B------:R-:W0:Y:S02]  /*0db0*/  MUFU.RCP64H R3, R7 ;  /* 0x0000000700037308 */ /* 0x000e240000001800 */
        /* <DEDUP_REMOVED lines=18> */
[----:B------:R-:W-:Y:S05]  /*0ee0*/  CALL.REL.NOINC `($__internal_2_$__cuda_sm20_div_rn_f64_full) ;  /* 0x0000000400d47944 */ /* 0x000fea0003c00000 */
.L_x_41:
[----:B------:R-:W-:Y:S05]  /*0ef0*/  BSYNC.RECONVERGENT B0 ;  /* 0x0000000000007941 */ /* 0x000fea0003800200 */
.L_x_40:
[----:B------:R-:W-:Y:S01]  /*0f00*/  ISETP.NE.AND P0, PT, R0, RZ, PT ;  /* 0x000000ff0000720c */ /* 0x000fe20003f05270 */
[----:B------:R0:W-:-:S12]  /*0f10*/  STG.E.64 desc[UR4][R4.64], R2 ;  /* 0x0000000204007986 */ /* 0x0001d8000c101b04 */
[----:B------:R-:W-:Y:S05]  /*0f20*/  @P0 EXIT ;  /* 0x000000000000094d */ /* 0x000fea0003800000 */
[----:B------:R-:W1:Y:S08]  /*0f30*/  LDC.64 R8, c[0x0][0x3b0] ;  /* 0x0000ec00ff087b82 */ /* 0x000e700000000a00 */
[----:B0-----:R-:W0:Y:S01]  /*0f40*/  LDC.64 R4, c[0x0][0x380] ;  /* 0x0000e000ff047b82 */ /* 0x001e220000000a00 */
[----:B-1----:R-:W2:Y:S02]  /*0f50*/  LDG.E R8, desc[UR4][R8.64] ;  /* 0x0000000408087981 */ /* 0x002ea4000c1e1900 */
[----:B--2---:R-:W-:-:S04]  /*0f60*/  IMAD.SHL.U32 R3, R8, 0x2, RZ ;  /* 0x0000000208037824 */ /* 0x004fc800078e00ff */
[----:B0-----:R-:W-:-:S05]  /*0f70*/  IMAD.WIDE R4, R3, 0x8, R4 ;  /* 0x0000000803047825 */ /* 0x001fca00078e0204 */
[----:B------:R-:W2:Y:S02]  /*0f80*/  LDG.E.64 R2, desc[UR4][R4.64] ;  /* 0x0000000404027981 */ /* 0x000ea4000c1e1b00 */
[----:B--2---:R-:W-:Y:S01]  /*0f90*/  ISETP.GT.AND P0, PT, R3, 0xfffff, PT ;  /* 0x000fffff0300780c */ /* 0x004fe20003f04270 */
[----:B------:R-:W-:Y:S02]  /*0fa0*/  IMAD.MOV.U32 R6, RZ, RZ, R2 ;  /* 0x000000ffff067224 */ /* 0x000fe400078e0002 */
[----:B------:R-:W-:-:S10]  /*0fb0*/  IMAD.MOV.U32 R7, RZ, RZ, R3 ;  /* 0x000000ffff077224 */ /* 0x000fd400078e0003 */
[----:B------:R-:W-:-:S10]  /*0fc0*/  @!P0 DMUL R6, R6, 1.80143985094819840000e+16 ;  /* 0x4350000006068828 */ /* 0x000fd40000000000 */
[----:B------:R-:W-:Y:S02]  /*0fd0*/  @!P0 IMAD.MOV.U32 R3, RZ, RZ, R7 ;  /* 0x000000ffff038224 */ /* 0x000fe400078e0007 */
[----:B------:R-:W-:Y:S02]  /*0fe0*/  @!P0 IMAD.MOV.U32 R2, RZ, RZ, R6 ;  /* 0x000000ffff028224 */ /* 0x000fe400078e0006 */
[----:B------:R-:W-:-:S05]  /*0ff0*/  VIADD R0, R3, 0xffffffff ;  /* 0xffffffff03007836 */ /* 0x000fca0000000000 */
[----:B------:R-:W-:Y:S02]  /*1000*/  ISETP.GT.U32.AND P1, PT, R0, 0x7feffffe, PT ;  /* 0x7feffffe0000780c */ /* 0x000fe40003f24070 */
[----:B------:R-:W-:Y:S01]  /*1010*/  MOV R0, 0xfffffc01 ;  /* 0xfffffc0100007802 */ /* 0x000fe20000000f00 */
[----:B------:R-:W-:-:S10]  /*1020*/  @!P0 IMAD.MOV.U32 R0, RZ, RZ, -0x435 ;  /* 0xfffffbcbff008424 */ /* 0x000fd400078e00ff */
[----:B------:R-:W-:Y:S05]  /*1030*/  @P1 BRA `(.L_x_42) ;  /* 0x0000000400041947 */ /* 0x000fea0003800000 */
        /* <DEDUP_REMOVED lines=65> */
.L_x_42:
[----:B------:R-:W-:Y:S01]  /*1450*/  IMAD.MOV.U32 R2, RZ, RZ, 0x0 ;  /* 0x00000000ff027424 */ /* 0x000fe200078e00ff */
[----:B------:R-:W-:Y:S01]  /*1460*/  LOP3.LUT P0, RZ, R7, 0x7fffffff, RZ, 0xc0, !PT ;  /* 0x7fffffff07ff7812 */ /* 0x000fe2000780c0ff */
[----:B------:R-:W-:-:S06]  /*1470*/  IMAD.MOV.U32 R3, RZ, RZ, 0x7ff00000 ;  /* 0x7ff00000ff037424 */ /* 0x000fcc00078e00ff */
[----:B------:R-:W-:-:S10]  /*1480*/  DFMA R2, R6, R2, +INF ;  /* 0x7ff000000602742b */ /* 0x000fd40000000002 */
[----:B------:R-:W-:Y:S02]  /*1490*/  FSEL R12, R2, RZ, P0 ;  /* 0x000000ff020c7208 */ /* 0x000fe40000000000 */
[----:B------:R-:W-:-:S07]  /*14a0*/  FSEL R13, R3, -QNAN , P0 ;  /* 0xfff00000030d7808 */ /* 0x000fce0000000000 */
.L_x_43:
[----:B------:R-:W0:Y:S02]  /*14b0*/  LDC.64 R10, c[0x0][0x3a8] ;  /* 0x0000ea00ff0a7b82 */ /* 0x000e240000000a00 */
[----:B0-----:R-:W2:Y:S01]  /*14c0*/  LDG.E.64 R4, desc[UR4][R10.64] ;  /* 0x000000040a047981 */ /* 0x001ea2000c1e1b00 */
[----:B------:R-:W-:Y:S01]  /*14d0*/  IMAD.MOV.U32 R2, RZ, RZ, 0x1 ;  /* 0x00000001ff027424 */ /* 0x000fe200078e00ff */
[----:B--2---:R-:W-:-:S06]  /*14e0*/  DADD R4, R4, 1 ;  /* 0x3ff0000004047429 */ /* 0x004fcc0000000000 */
        /* <DEDUP_REMOVED lines=14> */
[----:B------:R-:W-:Y:S01]  /*15d0*/  MOV R10, R4 ;  /* 0x00000004000a7202 */ /* 0x000fe20000000f00 */
[----:B------:R-:W-:Y:S01]  /*15e0*/  IMAD.MOV.U32 R11, RZ, RZ, R5 ;  /* 0x000000ffff0b7224 */ /* 0x000fe200078e0005 */
[----:B------:R-:W-:-:S07]  /*15f0*/  MOV R14, 0x1610 ;  /* 0x00001610000e7802 */ /* 0x000fce0000000f00 */
[----:B------:R-:W-:Y:S05]  /*1600*/  CALL.REL.NOINC `($__internal_2_$__cuda_sm20_div_rn_f64_full) ;  /* 0x00000000000c7944 */ /* 0x000fea0003c00000 */
.L_x_44:
[----:B------:R-:W0:Y:S02]  /*1610*/  LDC.64 R4, c[0x0][0x398] ;  /* 0x0000e600ff047b82 */ /* 0x000e240000000a00 */
[----:B0-----:R-:W-:Y:S01]  /*1620*/  STG.E.64 desc[UR4][R4.64], R2 ;  /* 0x0000000204007986 */ /* 0x001fe2000c101b04 */
[----:B------:R-:W-:Y:S05]  /*1630*/  EXIT ;  /* 0x000000000000794d */ /* 0x000fea0003800000 */
        .weak           $__internal_2_$__cuda_sm20_div_rn_f64_full
        .type           $__internal_2_$__cuda_sm20_div_rn_f64_full,@function
        .size           $__internal_2_$__cuda_sm20_div_rn_f64_full,(.L_x_129 - $__internal_2_$__cuda_sm20_div_rn_f64_full)
$__internal_2_$__cuda_sm20_div_rn_f64_full:
        /* <DEDUP_REMOVED lines=8> */
[----:B------:R-:W-:-:S02]  /*16c0*/  LOP3.LUT R17, R11, 0x7ff00000, RZ, 0xc0, !PT ;  /* 0x7ff000000b117812 */ /* 0x000fc400078ec0ff */
[----:B------:R-:W-:Y:S01]  /*16d0*/  MOV R24, R16 ;  /* 0x0000001000187202 */ /* 0x000fe20000000f00 */
[----:B------:R-:W-:Y:S01]  /*16e0*/  @!P0 DMUL R8, R10, 8.98846567431157953865e+307 ;  /* 0x7fe000000a088828 */ /* 0x000fe20000000000 */
[C---:B------:R-:W-:Y:S01]  /*16f0*/  ISETP.GE.U32.AND P1, PT, R16.reuse, R17, PT ;  /* 0x000000111000720c */ /* 0x040fe20003f26070 */
[----:B------:R-:W-:Y:S02]  /*1700*/  IMAD.MOV.U32 R25, RZ, RZ, R17 ;  /* 0x000000ffff197224 */ /* 0x000fe400078e0011 */
[----:B------:R-:W-:Y:S02]  /*1710*/  @!P2 LOP3.LUT R15, R11, 0x7ff00000, RZ, 0xc0, !PT ;  /* 0x7ff000000b0fa812 */ /* 0x000fe400078ec0ff */
        /* <DEDUP_REMOVED lines=8> */
[----:B------:R-:W-:-:S07]  /*17a0*/  @!P2 IMAD.MOV.U32 R22, RZ, RZ, RZ ;  /* 0x000000ffff16a224 */ /* 0x000fce00078e00ff */
        /* <DEDUP_REMOVED lines=29> */
[----:B------:R-:W-:-:S09]  /*1980*/  MOV R20, RZ ;  /* 0x000000ff00147202 */ /* 0x000fd20000000f00 */
        /* <DEDUP_REMOVED lines=14> */
.L_x_46:
        /* <DEDUP_REMOVED lines=13> */
[----:B------:R-:W-:Y:S01]  /*1b40*/  @P0 IMAD.MOV.U32 R16, RZ, RZ, RZ ;  /* 0x000000ffff100224 */ /* 0x000fe200078e00ff */
[----:B------:R-:W-:Y:S01]  /*1b50*/  @P0 MOV R17, R2 ;  /* 0x0000000200110202 */ /* 0x000fe20000000f00 */
[----:B------:R-:W-:Y:S06]  /*1b60*/  BRA `(.L_x_47) ;  /* 0x0000000000147947 */ /* 0x000fec0003800000 */
.L_x_49:
[----:B------:R-:W-:Y:S01]  /*1b70*/  LOP3.LUT R17, R11, 0x80000, RZ, 0xfc, !PT ;  /* 0x000800000b117812 */ /* 0x000fe200078efcff */
[----:B------:R-:W-:Y:S01]  /*1b80*/  IMAD.MOV.U32 R16, RZ, RZ, R10 ;  /* 0x000000ffff107224 */ /* 0x000fe200078e000a */
[----:B------:R-:W-:Y:S06]  /*1b90*/  BRA `(.L_x_47) ;  /* 0x0000000000087947 */ /* 0x000fec0003800000 */
.L_x_48:
[----:B------:R-:W-:Y:S01]  /*1ba0*/  LOP3.LUT R17, R13, 0x80000, RZ, 0xfc, !PT ;  /* 0x000800000d117812 */ /* 0x000fe200078efcff */
[----:B------:R-:W-:-:S07]  /*1bb0*/  IMAD.MOV.U32 R16, RZ, RZ, R12 ;  /* 0x000000ffff107224 */ /* 0x000fce00078e000c */
.L_x_47:
[----:B------:R-:W-:Y:S05]  /*1bc0*/  BSYNC.RECONVERGENT B1 ;  /* 0x0000000000017941 */ /* 0x000fea0003800200 */
.L_x_45:
[----:B------:R-:W-:Y:S02]  /*1bd0*/  IMAD.MOV.U32 R15, RZ, RZ, 0x0 ;  /* 0x00000000ff0f7424 */ /* 0x000fe400078e00ff */
[----:B------:R-:W-:Y:S02]  /*1be0*/  IMAD.MOV.U32 R2, RZ, RZ, R16 ;  /* 0x000000ffff027224 */ /* 0x000fe400078e0010 */
[----:B------:R-:W-:Y:S01]  /*1bf0*/  IMAD.MOV.U32 R3, RZ, RZ, R17 ;  /* 0x000000ffff037224 */ /* 0x000fe200078e0011 */
[----:B------:R-:W-:Y:S06]  /*1c00*/  RET.REL.NODEC R14 `(_Z13sample_othersPdS_S_S_S_S_Pi) ;  /* 0xffffffe00efc7950 */ /* 0x000fec0003c3ffff */
.L_x_50:
        /* <DEDUP_REMOVED lines=15> */
.L_x_129:


//--------------------- .text._Z8sample_zP17curandStateXORWOWPiPdS2_ --------------------------
	.section	.text._Z8sample_zP17curandStateXORWOWPiPdS2_,"ax",@progbits
	.align	128
        .global         _Z8sample_zP17curandStateXORWOWPiPdS2_
        .type           _Z8sample_zP17curandStateXORWOWPiPdS2_,@function
        .size           _Z8sample_zP17curandStateXORWOWPiPdS2_,(.L_x_132 - _Z8sample_zP17curandStateXORWOWPiPdS2_)
        .other          _Z8sample_zP17curandStateXORWOWPiPdS2_,@"STO_CUDA_ENTRY STV_DEFAULT"
_Z8sample_zP17curandStateXORWOWPiPdS2_:
.text._Z8sample_zP17curandStateXORWOWPiPdS2_:
        /* <DEDUP_REMOVED lines=9> */
[----:B--2---:R-:W2:Y:S01]  /*0090*/  LDG.E R2, desc[UR4][R2.64] ;  /* 0x0000000402027981 */ /* 0x004ea2000c1e1900 */
[----:B---3--:R-:W-:-:S06]  /*00a0*/  IMAD.WIDE R4, R0, 0x8, R4 ;  /* 0x0000000800047825 */ /* 0x008fcc00078e0204 */
[----:B------:R-:W3:Y:S01]  /*00b0*/  LDG.E.64 R4, desc[UR4][R4.64] ;  /* 0x0000000404047981 */ /* 0x000ee2000c1e1b00 */
[----:B------:R-:W-:Y:S01]  /*00c0*/  BSSY.RECONVERGENT B0, `(.L_x_51) ;  /* 0x0000575000007945 */ /* 0x000fe20003800200 */
[----:B--2---:R-:W-:-:S06]  /*00d0*/  LEA R12, R2, 0xffffffff, 0x1 ;  /* 0xffffffff020c7811 */ /* 0x004fcc00078e08ff */
[----:B------:R-:W3:Y:S02]  /*00e0*/  I2F.F64 R12, R12 ;  /* 0x0000000c000c7312 */ /* 0x000ee40000201c00 */
[----:B---3--:R-:W-:-:S08]  /*00f0*/  DMUL R10, R4, R12 ;  /* 0x0000000c040a7228 */ /* 0x008fd00000000000 */
[----:B------:R-:W-:-:S14]  /*0100*/  DSETP.GE.AND P0, PT, R10, RZ, PT ;  /* 0x000000ff0a00722a */ /* 0x000fdc0003f06000 */
[----:B------:R-:W-:Y:S05]  /*0110*/  @!P0 BRA `(.L_x_52) ;  /* 0x0000001c00c88947 */ /* 0x000fea0003800000 */
[----:B------:R-:W0:Y:S02]  /*0120*/  LDC.64 R16, c[0x0][0x380] ;  /* 0x0000e000ff107b82 */ /* 0x000e240000000a00 */
[----:B0-----:R-:W-:-:S05]  /*0130*/  IMAD.WIDE R16, R0, 0x30, R16 ;  /* 0x0000003000107825 */ /* 0x001fca00078e0210 */
[----:B------:R-:W2:Y:S01]  /*0140*/  LDG.E R2, desc[UR4][R16.64+0x1c] ;  /* 0x00001c0410027981 */ /* 0x000ea2000c1e1900 */
[----:B------:R-:W-:Y:S01]  /*0150*/  BSSY.RECONVERGENT B1, `(.L_x_53) ;  /* 0x00000f5000017945 */ /* 0x000fe20003800200 */
[----:B--2---:R-:W-:-:S13]  /*0160*/  ISETP.NE.AND P0, PT, R2, 0x1, PT ;  /* 0x000000010200780c */ /* 0x004fda0003f05270 */
[----:B------:R-:W-:Y:S05]  /*0170*/  @!P0 BRA `(.L_x_54) ;  /* 0x0000000c00b48947 */ /* 0x000fea0003800000 */
[----:B------:R-:W2:Y:S04]  /*0180*/  LDG.E.64 R4, desc[UR4][R16.64] ;  /* 0x0000000410047981 */ /* 0x000ea8000c1e1b00 */
[----:B------:R-:W3:Y:S04]  /*0190*/  LDG.E.64 R2, desc[UR4][R16.64+0x10] ;  /* 0x0000100410027981 */ /* 0x000ee8000c1e1b00 */
[----:B------:R-:W4:Y:S01]  /*01a0*/  LDG.E.64 R6, desc[UR4][R16.64+0x8] ;  /* 0x0000080410067981 */ /* 0x000f22000c1e1b00 */
[----:B------:R-:W-:Y:S01]  /*01b0*/  BSSY.RECONVERGENT B2, `(.L_x_55) ;  /* 0x0000080000027945 */ /* 0x000fe20003800200 */
[----:B--2---:R-:W-:Y:S01]  /*01c0*/  SHF.R.U32.HI R8, RZ, 0x2, R5 ;  /* 0x00000002ff087819 */ /* 0x004fe20000011605 */
[----:B------:R-:W-:-:S03]  /*01d0*/  VIADD R24, R4, 0x161f14 ;  /* 0x00161f1404187836 */ /* 0x000fc60000000000 */
[----:B------:R-:W-:Y:S01]  /*01e0*/  LOP3.LUT R8, R8, R5, RZ, 0x3c, !PT ;  /* 0x0000000508087212 */ /* 0x000fe200078e3cff */
[----:B---3--:R-:W-:Y:S02]  /*01f0*/  IMAD.SHL.U32 R5, R3, 0x10, RZ ;  /* 0x0000001003057824 */ /* 0x008fe400078e00ff */
[----:B------:R-:W-:Y:S01]  /*0200*/  IMAD.MOV.U32 R25, RZ, RZ, R3 ;  /* 0x000000ffff197224 */ /* 0x000fe200078e0003 */
[----:B----4-:R-:W-:Y:S01]  /*0210*/  SHF.R.U32.HI R15, RZ, 0x2, R6 ;  /* 0x00000002ff0f7819 */ /* 0x010fe20000011606 */
[C---:B------:R-:W-:Y:S01]  /*0220*/  IMAD.SHL.U32 R9, R8.reuse, 0x2, RZ ;  /* 0x0000000208097824 */ /* 0x040fe200078e00ff */
[----:B------:R-:W-:Y:S02]  /*0230*/  SHF.R.U32.HI R18, RZ, 0x2, R7 ;  /* 0x00000002ff127819 */ /* 0x000fe40000011607 */
[----:B------:R-:W-:Y:S01]  /*0240*/  LOP3.LUT R15, R15, R6, RZ, 0x3c, !PT ;  /* 0x000000060f0f7212 */ /* 0x000fe200078e3cff */
[----:B------:R0:W-:Y:S01]  /*0250*/  STG.E.64 desc[UR4][R16.64], R24 ;  /* 0x0000001810007986 */ /* 0x0001e2000c101b04 */
[----:B------:R-:W-:-:S02]  /*0260*/  LOP3.LUT R8, R8, R9, R5, 0x96, !PT ;  /* 0x0000000908087212 */ /* 0x000fc400078e9605 */
[----:B------:R-:W-:Y:S01]  /*0270*/  LOP3.LUT R18, R18, R7, RZ, 0x3c, !PT ;  /* 0x0000000712127212 */ /* 0x000fe200078e3cff */
[----:B------:R-:W-:Y:S01]  /*0280*/  IMAD.SHL.U32 R5, R15, 0x2, RZ ;  /* 0x000000020f057824 */ /* 0x000fe200078e00ff */
[----:B------:R-:W-:-:S05]  /*0290*/  LOP3.LUT R8, R8, R3, RZ, 0x3c, !PT ;  /* 0x0000000308087212 */ /* 0x000fca00078e3cff */
[----:B------:R-:W-:-:S05]  /*02a0*/  IMAD.SHL.U32 R6, R8, 0x10, RZ ;  /* 0x0000001008067824 */ /* 0x000fca00078e00ff */
[----:B------:R-:W-:-:S04]  /*02b0*/  LOP3.LUT R5, R15, R5, R6, 0x96, !PT ;  /* 0x000000050f057212 */ /* 0x000fc800078e9606 */
[----:B------:R-:W-:Y:S02]  /*02c0*/  LOP3.LUT R9, R5, R8, RZ, 0x3c, !PT ;  /* 0x0000000805097212 */ /* 0x000fe400078e3cff */
[C---:B------:R-:W-:Y:S02]  /*02d0*/  IADD3 R5, PT, PT, R4.reuse, 0x587c5, R8 ;  /* 0x000587c504057810 */ /* 0x040fe40007ffe008 */
[----:B------:R-:W-:Y:S01]  /*02e0*/  IADD3 R14, PT, PT, R4, 0xb0f8a, R9 ;  /* 0x000b0f8a040e7810 */ /* 0x000fe20007ffe009 */
[----:B------:R0:W-:Y:S04]  /*02f0*/  STG.E.64 desc[UR4][R16.64+0x8], R8 ;  /* 0x0000080810007986 */ /* 0x0001e8000c101b04 */
[----:B------:R-:W-:-:S04]  /*0300*/  IMAD.WIDE.U32 R14, R14, 0x200000, RZ ;  /* 0x002000000e0e7825 */ /* 0x000fc800078e00ff */
[----:B------:R-:W-:Y:S01]  /*0310*/  IMAD.MOV.U32 R7, RZ, RZ, R15 ;  /* 0x000000ffff077224 */ /* 0x000fe200078e000f */
[----:B------:R-:W-:Y:S01]  /*0320*/  LOP3.LUT R6, R14, R5, RZ, 0x3c, !PT ;  /* 0x000000050e067212 */ /* 0x000fe200078e3cff */
[C---:B------:R-:W-:Y:S01]  /*0330*/  IMAD.SHL.U32 R14, R18.reuse, 0x2, RZ ;  /* 0x00000002120e7824 */ /* 0x040fe200078e00ff */
[----:B------:R-:W-:Y:S01]  /*0340*/  SHF.R.U32.HI R15, RZ, 0x2, R2 ;  /* 0x00000002ff0f7819 */ /* 0x000fe20000011602 */
[----:B------:R-:W-:Y:S01]  /*0350*/  IMAD.SHL.U32 R5, R9, 0x10, RZ ;  /* 0x0000001009057824 */ /* 0x000fe200078e00ff */
[----:B------:R-:W1:Y:S02]  /*0360*/  I2F.F64.U64 R20, R6 ;  /* 0x0000000600147312 */ /* 0x000e640000301800 */
[----:B------:R-:W-:Y:S01]  /*0370*/  LOP3.LUT R2, R15, R2, RZ, 0x3c, !PT ;  /* 0x000000020f027212 */ /* 0x000fe200078e3cff */
[----:B------:R-:W-:Y:S01]  /*0380*/  IMAD.MOV.U32 R15, RZ, RZ, 0x3ca00000 ;  /* 0x3ca00000ff0f7424 */ /* 0x000fe200078e00ff */
[----:B------:R-:W-:Y:S01]  /*0390*/  LOP3.LUT R18, R18, R14, R5, 0x96, !PT ;  /* 0x0000000e12127212 */ /* 0x000fe200078e9605 */
[----:B------:R-:W-:-:S02]  /*03a0*/  IMAD.MOV.U32 R14, RZ, RZ, 0x0 ;  /* 0x00000000ff0e7424 */ /* 0x000fc400078e00ff */
[----:B------:R-:W-:Y:S01]  /*03b0*/  IMAD.SHL.U32 R19, R2, 0x2, RZ ;  /* 0x0000000202137824 */ /* 0x000fe200078e00ff */
[----:B------:R-:W-:-:S05]  /*03c0*/  LOP3.LUT R18, R18, R9, RZ, 0x3c, !PT ;  /* 0x0000000912127212 */ /* 0x000fca00078e3cff */
[----:B------:R-:W-:Y:S01]  /*03d0*/  IMAD.SHL.U32 R5, R18, 0x10, RZ ;  /* 0x0000001012057824 */ /* 0x000fe200078e00ff */
[----:B-1----:R-:W-:-:S04]  /*03e0*/  DFMA R20, R20, R14, 5.5511151231257827021e-17 ;  /* 0x3c9000001414742b */ /* 0x002fc8000000000e */
[----:B------:R-:W-:Y:S02]  /*03f0*/  LOP3.LUT R19, R2, R19, R5, 0x96, !PT ;  /* 0x0000001302137212 */ /* 0x000fe400078e9605 */
[----:B------:R-:W-:Y:S02]  /*0400*/  IADD3 R5, PT, PT, R4, 0x10974f, R18 ;  /* 0x0010974f04057810 */ /* 0x000fe40007ffe012 */
[----:B------:R-:W-:Y:S02]  /*0410*/  LOP3.LUT R19, R19, R18, RZ, 0x3c, !PT ;  /* 0x0000001213137212 */ /* 0x000fe400078e3cff */
[----:B------:R-:W-:Y:S01]  /*0420*/  ISETP.GT.AND P0, PT, R21, 0xfffff, PT ;  /* 0x000fffff1500780c */ /* 0x000fe20003f04270 */
[----:B------:R-:W-:Y:S02]  /*0430*/  IMAD.MOV.U32 R6, RZ, RZ, R20 ;  /* 0x000000ffff067224 */ /* 0x000fe400078e0014 */
[----:B------:R0:W-:Y:S01]  /*0440*/  STG.E.64 desc[UR4][R16.64+0x10], R18 ;  /* 0x0000101210007986 */ /* 0x0001e2000c101b04 */
[----:B------:R-:W-:-:S02]  /*0450*/  IMAD.MOV.U32 R7, RZ, RZ, R21 ;  /* 0x000000ffff077224 */ /* 0x000fc400078e0015 */
[----:B------:R-:W-:-:S04]  /*0460*/  IMAD.IADD R22, R19, 0x1, R24 ;  /* 0x0000000113167824 */ /* 0x000fc800078e0218 */
[----:B------:R-:W-:-:S03]  /*0470*/  IMAD.WIDE.U32 R22, R22, 0x200000, RZ ;  /* 0x0020000016167825 */ /* 0x000fc600078e00ff */
[----:B------:R-:W-:Y:S01]  /*0480*/  @!P0 DMUL R6, R6, 1.80143985094819840000e+16 ;  /* 0x4350000006068828 */ /* 0x000fe20000000000 */
[----:B------:R-:W-:Y:S01]  /*0490*/  LOP3.LUT R22, R22, R5, RZ, 0x3c, !PT ;  /* 0x0000000516167212 */ /* 0x000fe200078e3cff */
[----:B------:R-:W-:-:S03]  /*04a0*/  IMAD.MOV.U32 R5, RZ, RZ, R21 ;  /* 0x000000ffff057224 */ /* 0x000fc600078e0015 */
[----:B------:R-:W1:Y:S05]  /*04b0*/  I2F.F64.U64 R2, R22 ;  /* 0x0000001600027312 */ /* 0x000e6a0000301800 */
[----:B------:R-:W-:Y:S02]  /*04c0*/  @!P0 IMAD.MOV.U32 R5, RZ, RZ, R7 ;  /* 0x000000ffff058224 */ /* 0x000fe400078e0007 */
[----:B------:R-:W-:Y:S02]  /*04d0*/  @!P0 IMAD.MOV.U32 R20, RZ, RZ, R6 ;  /* 0x000000ffff148224 */ /* 0x000fe400078e0006 */
[----:B------:R-:W-:-:S05]  /*04e0*/  VIADD R4, R5, 0xffffffff ;  /* 0xffffffff05047836 */ /* 0x000fca0000000000 */
[----:B------:R-:W-:Y:S01]  /*04f0*/  ISETP.GT.U32.AND P1, PT, R4, 0x7feffffe, PT ;  /* 0x7feffffe0400780c */ /* 0x000fe20003f24070 */
[----:B-1----:R-:W-:Y:S01]  /*0500*/  DFMA R2, R2, 2.2204460492503130808e-16, R14 ;  /* 0x3cb000000202782b */ /* 0x002fe2000000000e */
[----:B------:R-:W-:Y:S01]  /*0510*/  MOV R4, 0xfffffc01 ;  /* 0xfffffc0100047802 */ /* 0x000fe20000000f00 */
[----:B------:R-:W-:-:S10]  /*0520*/  @!P0 IMAD.MOV.U32 R4, RZ, RZ, -0x435 ;  /* 0xfffffbcbff048424 */ /* 0x000fd400078e00ff */
[----:B0-----:R-:W-:Y:S05]  /*0530*/  @P1 BRA `(.L_x_56) ;  /* 0x0000000400041947 */ /* 0x001fea0003800000 */
[----:B------:R-:W-:Y:S01]  /*0540*/  LOP3.LUT R6, R5, 0xfffff, RZ, 0xc0, !PT ;  /* 0x000fffff05067812 */ /* 0x000fe200078ec0ff */
[----:B------:R-:W-:Y:S01]  /*0550*/  IMAD.MOV.U32 R8, RZ, RZ, RZ ;  /* 0x000000ffff087224 */ /* 0x000fe200078e00ff */
[----:B------:R-:W-:Y:S01]  /*0560*/  UMOV UR6, 0x3ae80f1e ;  /* 0x3ae80f1e00067882 */ /* 0x000fe20000000000 */
[----:B------:R-:W-:Y:S01]  /*0570*/  IMAD.MOV.U32 R22, RZ, RZ, -0x748574fc ;  /* 0x8b7a8b04ff167424 */ /* 0x000fe200078e00ff */
[----:B------:R-:W-:Y:S01]  /*0580*/  LOP3.LUT R7, R6, 0x3ff00000, RZ, 0xfc, !PT ;  /* 0x3ff0000006077812 */ /* 0x000fe200078efcff */
[----:B------:R-:W-:Y:S01]  /*0590*/  IMAD.MOV.U32 R6, RZ, RZ, R20 ;  /* 0x000000ffff067224 */ /* 0x000fe200078e0014 */
[----:B------:R-:W-:Y:S01]  /*05a0*/  UMOV UR7, 0x3eb1380b ;  /* 0x3eb1380b00077882 */ /* 0x000fe20000000000 */
[----:B------:R-:W-:Y:S01]  /*05b0*/  IMAD.MOV.U32 R23, RZ, RZ, 0x3ed0ee25 ;  /* 0x3ed0ee25ff177424 */ /* 0x000fe200078e00ff */
        /* <DEDUP_REMOVED lines=57> */
.L_x_56:
[----:B------:R-:W-:Y:S01]  /*0950*/  IMAD.MOV.U32 R4, RZ, RZ, 0x0 ;  /* 0x00000000ff047424 */ /* 0x000fe200078e00ff */
[----:B------:R-:W-:Y:S01]  /*0960*/  LOP3.LUT P0, RZ, R7, 0x7fffffff, RZ, 0xc0, !PT ;  /* 0x7fffffff07ff7812 */ /* 0x000fe2000780c0ff */
[----:B------:R-:W-:-:S06]  /*0970*/  IMAD.MOV.U32 R5, RZ, RZ, 0x7ff00000 ;  /* 0x7ff00000ff057424 */ /* 0x000fcc00078e00ff */
[----:B------:R-:W-:-:S10]  /*0980*/  DFMA R4, R6, R4, +INF ;  /* 0x7ff000000604742b */ /* 0x000fd40000000004 */
[----:B------:R-:W-:Y:S02]  /*0990*/  FSEL R14, R4, RZ, P0 ;  /* 0x000000ff040e7208 */ /* 0x000fe40000000000 */
[----:B------:R-:W-:-:S07]  /*09a0*/  FSEL R15, R5, -QNAN , P0 ;  /* 0xfff00000050f7808 */ /* 0x000fce0000000000 */
.L_x_57:
[----:B------:R-:W-:Y:S05]  /*09b0*/  BSYNC.RECONVERGENT B2 ;  /* 0x0000000000027941 */ /* 0x000fea0003800200 */
.L_x_55:
[----:B------:R-:W-:Y:S01]  /*09c0*/  DMUL R4, RZ, R2 ;  /* 0x00000002ff047228 */ /* 0x000fe20000000000 */
[----:B------:R-:W-:Y:S01]  /*09d0*/  IMAD.SHL.U32 R6, R3, 0x2, RZ ;  /* 0x0000000203067824 */ /* 0x000fe200078e00ff */
[----:B------:R-:W-:Y:S01]  /*09e0*/  UMOV UR6, 0x33145c07 ;  /* 0x33145c0700067882 */ /* 0x000fe20000000000 */
[----:B------:R-:W-:Y:S01]  /*09f0*/  UMOV UR7, 0x3ca1a626 ;  /* 0x3ca1a62600077882 */ /* 0x000fe20000000000 */
[----:B------:R-:W-:Y:S01]  /*0a00*/  IMAD.MOV.U32 R18, RZ, RZ, 0x2cb0d246 ;  /* 0x2cb0d246ff127424 */ /* 0x000fe200078e00ff */
[----:B------:R-:W-:Y:S01]  /*0a10*/  MOV R19, 0x3e5ae5f1 ;  /* 0x3e5ae5f100137802 */ /* 0x000fe20000000f00 */
[----:B------:R-:W-:Y:S01]  /*0a20*/  UMOV UR8, 0xf9785eba ;  /* 0xf9785eba00087882 */ /* 0x000fe20000000000 */
[----:B------:R-:W-:Y:S01]  /*0a30*/  ISETP.GT.U32.AND P0, PT, R6, -0x79800000, PT ;  /* 0x868000000600780c */ /* 0x000fe20003f04070 */
[----:B------:R-:W-:Y:S01]  /*0a40*/  UMOV UR9, 0x3de5db65 ;  /* 0x3de5db6500097882 */ /* 0x000fe20000000000 */
[----:B------:R-:W-:Y:S01]  /*0a50*/  DMUL R14, R14, -2 ;  /* 0xc00000000e0e7828 */ /* 0x000fe20000000000 */
[----:B------:R-:W-:Y:S01]  /*0a60*/  IMAD.MOV.U32 R28, RZ, RZ, 0x0 ;  /* 0x00000000ff1c7424 */ /* 0x000fe200078e00ff */
[----:B------:R-:W-:Y:S01]  /*0a70*/  FSEL R23, R5, R3, P0 ;  /* 0x0000000305177208 */ /* 0x000fe20000000000 */
[----:B------:R-:W-:Y:S01]  /*0a80*/  IMAD.MOV.U32 R29, RZ, RZ, 0x3fd80000 ;  /* 0x3fd80000ff1d7424 */ /* 0x000fe200078e00ff */
[----:B------:R-:W-:Y:S01]  /*0a90*/  FSEL R4, R4, R2, P0 ;  /* 0x0000000204047208 */ /* 0x000fe20000000000 */
[----:B------:R-:W-:Y:S01]  /*0aa0*/  BSSY.RECONVERGENT B2, `(.L_x_58) ;  /* 0x000004d000027945 */ /* 0x000fe20003800200 */
[----:B------:R-:W0:Y:S01]  /*0ab0*/  MUFU.RSQ64H R25, R15 ;  /* 0x0000000f00197308 */ /* 0x000e220000001c00 */
[----:B------:R-:W-:-:S02]  /*0ac0*/  VIADD R5, R23, 0x100000 ;  /* 0x0010000017057836 */ /* 0x000fc40000000000 */
[----:B------:R-:W-:Y:S02]  /*0ad0*/  IMAD.MOV.U32 R22, RZ, RZ, R4 ;  /* 0x000000ffff167224 */ /* 0x000fe400078e0004 */
[----:B------:R-:W-:-:S03]  /*0ae0*/  VIADD R24, R15, 0xfcb00000 ;  /* 0xfcb000000f187836 */ /* 0x000fc60000000000 */
[----:B------:R-:W1:Y:S08]  /*0af0*/  FRND.F64 R2, R4 ;  /* 0x0000000400027313 */ /* 0x000e700000301800 */
[----:B------:R-:W2:Y:S01]  /*0b00*/  F2I.S64.F64 R4, R4 ;  /* 0x0000000400047311 */ /* 0x000ea20000301900 */
[----:B0-----:R-:W-:Y:S02]  /*0b10*/  DMUL R20, R24, R24 ;  /* 0x0000001818147228 */ /* 0x001fe40000000000 */
[----:B-1----:R-:W-:-:S06]  /*0b20*/  DFMA R2, R2, -0.5, R22 ;  /* 0xbfe000000202782b */ /* 0x002fcc0000000016 */
[----:B------:R-:W-:Y:S02]  /*0b30*/  DFMA R26, R14, -R20, 1 ;  /* 0x3ff000000e1a742b */ /* 0x000fe40000000814 */
[----:B------:R-:W-:Y:S01]  /*0b40*/  DMUL R6, R2, UR6 ;  /* 0x0000000602067c28 */ /* 0x000fe20008000000 */
[----:B------:R-:W-:Y:S01]  /*0b50*/  UMOV UR6, 0x54442d18 ;  /* 0x54442d1800067882 */ /* 0x000fe20000000000 */
[----:B------:R-:W-:-:S04]  /*0b60*/  UMOV UR7, 0x400921fb ;  /* 0x400921fb00077882 */ /* 0x000fc80000000000 */
[----:B------:R-:W-:Y:S01]  /*0b70*/  DFMA R28, R26, R28, 0.5 ;  /* 0x3fe000001a1c742b */ /* 0x000fe2000000001c */
[----:B--2---:R-:W-:Y:S01]  /*0b80*/  LOP3.LUT P1, RZ, R4, 0x2, RZ, 0xc0, !PT ;  /* 0x0000000204ff7812 */ /* 0x004fe2000782c0ff */
[----:B------:R-:W-:Y:S02]  /*0b90*/  DMUL R26, R24, R26 ;  /* 0x0000001a181a7228 */ /* 0x000fe40000000000 */
[----:B------:R-:W-:Y:S01]  /*0ba0*/  DFMA R2, R2, UR6, R6 ;  /* 0x0000000602027c2b */ /* 0x000fe20008000006 */
[----:B------:R-:W-:Y:S01]  /*0bb0*/  UMOV UR6, 0x20fd8164 ;  /* 0x20fd816400067882 */ /* 0x000fe20000000000 */
[----:B------:R-:W-:Y:S01]  /*0bc0*/  IMAD.MOV.U32 R6, RZ, RZ, -0x3e107ad8 ;  /* 0xc1ef8528ff067424 */ /* 0x000fe200078e00ff */
[----:B------:R-:W-:Y:S01]  /*0bd0*/  UMOV UR7, 0x3da8ff83 ;  /* 0x3da8ff8300077882 */ /* 0x000fe20000000000 */
[----:B------:R-:W-:-:S04]  /*0be0*/  IMAD.MOV.U32 R7, RZ, RZ, 0x3e21eea7 ;  /* 0x3e21eea7ff077424 */ /* 0x000fc800078e00ff */
[----:B------:R-:W-:-:S08]  /*0bf0*/  DMUL R8, R2, R2 ;  /* 0x0000000202087228 */ /* 0x000fd00000000000 */
[C---:B------:R-:W-:Y:S01]  /*0c00*/  DFMA R6, R8.reuse, -UR6, R6 ;  /* 0x8000000608067c2b */ /* 0x040fe20008000006 */
[----:B------:R-:W-:Y:S01]  /*0c10*/  UMOV UR6, 0x8e06e6d9 ;  /* 0x8e06e6d900067882 */ /* 0x000fe20000000000 */
[----:B------:R-:W-:Y:S01]  /*0c20*/  DFMA R18, R8, UR8, -R18 ;  /* 0x0000000808127c2b */ /* 0x000fe20008000812 */
[----:B------:R-:W-:Y:S01]  /*0c30*/  UMOV UR7, 0x3e927e4f ;  /* 0x3e927e4f00077882 */ /* 0x000fe20000000000 */
[----:B------:R-:W-:Y:S01]  /*0c40*/  UMOV UR8, 0x69ace392 ;  /* 0x69ace39200087882 */ /* 0x000fe20000000000 */
[----:B------:R-:W-:-:S03]  /*0c50*/  UMOV UR9, 0x3ec71de3 ;  /* 0x3ec71de300097882 */ /* 0x000fc60000000000 */
[C---:B------:R-:W-:Y:S01]  /*0c60*/  DFMA R6, R8.reuse, R6, -UR6 ;  /* 0x8000000608067e2b */ /* 0x040fe20008000006 */
[----:B------:R-:W-:Y:S01]  /*0c70*/  UMOV UR6, 0x19ddbce9 ;  /* 0x19ddbce900067882 */ /* 0x000fe20000000000 */
[----:B------:R-:W-:Y:S01]  /*0c80*/  DFMA R18, R8, R18, UR8 ;  /* 0x0000000808127e2b */ /* 0x000fe20008000012 */
[----:B------:R-:W-:Y:S01]  /*0c90*/  UMOV UR7, 0x3efa01a0 ;  /* 0x3efa01a000077882 */ /* 0x000fe20000000000 */
[----:B------:R-:W-:Y:S01]  /*0ca0*/  UMOV UR8, 0x19db62a1 ;  /* 0x19db62a100087882 */ /* 0x000fe20000000000 */
[----:B------:R-:W-:-:S03]  /*0cb0*/  UMOV UR9, 0x3f2a01a0 ;  /* 0x3f2a01a000097882 */ /* 0x000fc60000000000 */
[C---:B------:R-:W-:Y:S01]  /*0cc0*/  DFMA R6, R8.reuse, R6, UR6 ;  /* 0x0000000608067e2b */ /* 0x040fe20008000006 */
[----:B------:R-:W-:Y:S01]  /*0cd0*/  UMOV UR6, 0x16c15d47 ;  /* 0x16c15d4700067882 */ /* 0x000fe20000000000 */
[----:B------:R-:W-:Y:S01]  /*0ce0*/  DFMA R18, R8, R18, -UR8 ;  /* 0x8000000808127e2b */ /* 0x000fe20008000012 */
        /* <DEDUP_REMOVED lines=9> */
[C---:B------:R-:W-:Y:S02]  /*0d80*/  DFMA R6, R8.reuse, R6, UR6 ;  /* 0x0000000608067e2b */ /* 0x040fe40008000006 */
[----:B------:R-:W-:-:S06]  /*0d90*/  DFMA R20, R8, R18, -UR8 ;  /* 0x8000000808147e2b */ /* 0x000fcc0008000012 */
[C---:B------:R-:W-:Y:S02]  /*0da0*/  DFMA R18, R8.reuse, R6, -0.5 ;  /* 0xbfe000000812742b */ /* 0x040fe40000000006 */
[----:B------:R-:W-:Y:S02]  /*0db0*/  DFMA R20, R8, R20, RZ ;  /* 0x000000140814722b */ /* 0x000fe400000000ff */
[----:B------:R-:W-:-:S04]  /*0dc0*/  DFMA R6, R28, R26, R24 ;  /* 0x0000001a1c06722b */ /* 0x000fc80000000018 */
[----:B------:R-:W-:Y:S02]  /*0dd0*/  DFMA R18, R8, R18, 1 ;  /* 0x3ff000000812742b */ /* 0x000fe40000000012 */
[----:B------:R-:W-:Y:S01]  /*0de0*/  DFMA R26, R2, R20, R2 ;  /* 0x00000014021a722b */ /* 0x000fe20000000002 */
[----:B------:R-:W-:Y:S01]  /*0df0*/  LOP3.LUT R8, R4, 0x1, RZ, 0xc0, !PT ;  /* 0x0000000104087812 */ /* 0x000fe200078ec0ff */
[----:B------:R-:W-:Y:S02]  /*0e00*/  DMUL R2, R14, R6 ;  /* 0x000000060e027228 */ /* 0x000fe40000000000 */
[----:B------:R-:W-:Y:S01]  /*0e10*/  VIADD R5, R7, 0xfff00000 ;  /* 0xfff0000007057836 */ /* 0x000fe20000000000 */
[----:B------:R-:W-:Y:S01]  /*0e20*/  ISETP.NE.U32.AND P0, PT, R8, 0x1, PT ;  /* 0x000000010800780c */ /* 0x000fe20003f05070 */
[----:B------:R-:W-:-:S03]  /*0e30*/  IMAD.MOV.U32 R4, RZ, RZ, R6 ;  /* 0x000000ffff047224 */ /* 0x000fc600078e0006 */
[----:B------:R-:W-:Y:S01]  /*0e40*/  ISETP.NE.U32.AND.EX P0, PT, RZ, RZ, PT, P0 ;  /* 0x000000ffff00720c */ /* 0x000fe20003f05100 */
[----:B------:R-:W-:Y:S01]  /*0e50*/  DFMA R8, R2, -R2, R14 ;  /* 0x800000020208722b */ /* 0x000fe2000000000e */
[----:B------:R-:W-:Y:S02]  /*0e60*/  LOP3.LUT R29, R27, 0x80000000, RZ, 0x3c, !PT ;  /* 0x800000001b1d7812 */ /* 0x000fe400078e3cff */
[----:B------:R-:W-:Y:S02]  /*0e70*/  FSEL R20, R18, R26, !P0 ;  /* 0x0000001a12147208 */ /* 0x000fe40004000000 */
[----:B------:R-:W-:Y:S02]  /*0e80*/  FSEL R21, R19, R27, !P0 ;  /* 0x0000001b13157208 */ /* 0x000fe40004000000 */
[----:B------:R-:W-:Y:S01]  /*0e90*/  FSEL R18, R26, R18, !P0 ;  /* 0x000000121a127208 */ /* 0x000fe20004000000 */
[----:B------:R-:W-:Y:S01]  /*0ea0*/  DFMA R26, R8, R4, R2 ;  /* 0x00000004081a722b */ /* 0x000fe20000000002 */
[----:B------:R-:W-:-:S02]  /*0eb0*/  FSEL R19, R29, R19, !P0 ;  /* 0x000000131d137208 */ /* 0x000fc40004000000 */
[----:B------:R-:W-:Y:S02]  /*0ec0*/  ISETP.GE.U32.AND P0, PT, R24, 0x7ca00000, PT ;  /* 0x7ca000001800780c */ /* 0x000fe40003f06070 */
[----:B------:R-:W-:Y:S02]  /*0ed0*/  @P1 LOP3.LUT R29, R21, 0x80000000, RZ, 0x3c, !PT ;  /* 0x80000000151d1812 */ /* 0x000fe400078e3cff */
[----:B------:R-:W-:-:S03]  /*0ee0*/  @P1 LOP3.LUT R31, R19, 0x80000000, RZ, 0x3c, !PT ;  /* 0x80000000131f1812 */ /* 0x000fc600078e3cff */
[----:B------:R-:W-:Y:S02]  /*0ef0*/  @P1 IMAD.MOV.U32 R21, RZ, RZ, R29 ;  /* 0x000000ffff151224 */ /* 0x000fe400078e001d */
[----:B------:R-:W-:-:S04]  /*0f00*/  @P1 IMAD.MOV.U32 R19, RZ, RZ, R31 ;  /* 0x000000ffff131224 */ /* 0x000fc800078e001f */
[----:B------:R-:W-:Y:S05]  /*0f10*/  @!P0 BRA `(.L_x_59) ;  /* 0x0000000000148947 */ /* 0x000fea0003800000 */
[----:B------:R-:W-:Y:S01]  /*0f20*/  IMAD.MOV.U32 R4, RZ, RZ, R2 ;  /* 0x000000ffff047224 */ /* 0x000fe200078e0002 */
[----:B------:R-:W-:-:S07]  /*0f30*/  MOV R2, 0xf50 ;  /* 0x00000f5000027802 */ /* 0x000fce0000000f00 */
[----:B------:R-:W-:Y:S05]  /*0f40*/  CALL.REL.NOINC `($__internal_4_$__cuda_sm20_dsqrt_rn_f64_mediumpath_v1) ;  /* 0x0000004c00b87944 */ /* 0x000fea0003c00000 */
[----:B------:R-:W-:Y:S02]  /*0f50*/  IMAD.MOV.U32 R26, RZ, RZ, R4 ;  /* 0x000000ffff1a7224 */ /* 0x000fe400078e0004 */
[----:B------:R-:W-:-:S07]  /*0f60*/  IMAD.MOV.U32 R27, RZ, RZ, R5 ;  /* 0x000000ffff1b7224 */ /* 0x000fce00078e0005 */
.L_x_59:
[----:B------:R-:W-:Y:S05]  /*0f70*/  BSYNC.RECONVERGENT B2 ;  /* 0x0000000000027941 */ /* 0x000fea0003800200 */
.L_x_58:
[----:B------:R-:W-:Y:S01]  /*0f80*/  DADD R2, RZ, R18 ;  /* 0x00000000ff027229 */ /* 0x000fe20000000012 */
[----:B------:R-:W0:Y:S01]  /*0f90*/  FRND.F64.TRUNC R4, R22 ;  /* 0x0000001600047313 */ /* 0x000e22000030d800 */
[----:B------:R-:W-:Y:S01]  /*0fa0*/  IMAD.MOV.U32 R9, RZ, RZ, 0x1 ;  /* 0x00000001ff097424 */ /* 0x000fe200078e00ff */
[----:B------:R-:W-:-:S04]  /*0fb0*/  DMUL R6, RZ, R22 ;  /* 0x00000016ff067228 */ /* 0x000fc80000000000 */
[----:B------:R1:W-:Y:S01]  /*0fc0*/  STG.E desc[UR4][R16.64+0x1c], R9 ;  /* 0x00001c0910007986 */ /* 0x0003e2000c101904 */
[----:B------:R-:W-:-:S07]  /*0fd0*/  DMUL R2, R2, R26 ;  /* 0x0000001a02027228 */ /* 0x000fce0000000000 */
[----:B------:R1:W-:Y:S01]  /*0fe0*/  STG.E.64 desc[UR4][R16.64+0x28], R2 ;  /* 0x0000280210007986 */ /* 0x0003e2000c101b04 */
[----:B0-----:R-:W-:Y:S01]  /*0ff0*/  DSETP.NEU.AND P0, PT, R22, R4, PT ;  /* 0x000000041600722a */ /* 0x001fe20003f0d000 */
[----:B------:R-:W-:-:S05]  /*1000*/  IMAD.MOV.U32 R5, RZ, RZ, 0x1 ;  /* 0x00000001ff057424 */ /* 0x000fca00078e00ff */
[----:B------:R-:W-:Y:S02]  /*1010*/  FSEL R24, R6, R20, !P0 ;  /* 0x0000001406187208 */ /* 0x000fe40004000000 */
[----:B------:R-:W-:-:S06]  /*1020*/  FSEL R25, R7, R21, !P0 ;  /* 0x0000001507197208 */ /* 0x000fcc0004000000 */
[----:B------:R-:W-:Y:S01]  /*1030*/  DMUL R24, R26, R24 ;  /* 0x000000181a187228 */ /* 0x000fe20000000000 */
[----:B-1----:R-:W-:Y:S10]  /*1040*/  BRA `(.L_x_60) ;  /* 0x0000000000147947 */ /* 0x002ff40003800000 */
.L_x_54:
[----:B------:R-:W2:Y:S01]  /*1050*/  LDG.E.64 R2, desc[UR4][R16.64+0x28] ;  /* 0x0000280410027981 */ /* 0x000ea2000c1e1b00 */
[----:B------:R-:W-:-:S03]  /*1060*/  IMAD.MOV.U32 R5, RZ, RZ, RZ ;  /* 0x000000ffff057224 */ /* 0x000fc600078e00ff */
[----:B------:R0:W-:Y:S01]  /*1070*/  STG.E desc[UR4][R16.64+0x1c], RZ ;  /* 0x00001cff10007986 */ /* 0x0001e2000c101904 */
[----:B--2---:R-:W-:Y:S02]  /*1080*/  IMAD.MOV.U32 R24, RZ, RZ, R2 ;  /* 0x000000ffff187224 */ /* 0x004fe400078e0002 */
[----:B0-----:R-:W-:-:S07]  /*1090*/  IMAD.MOV.U32 R25, RZ, RZ, R3 ;  /* 0x000000ffff197224 */ /* 0x001fce00078e0003 */
.L_x_60:
[----:B------:R-:W-:Y:S05]  /*10a0*/  BSYNC.RECONVERGENT B1 ;  /* 0x0000000000017941 */ /* 0x000fea0003800200 */
.L_x_53:
[----:B------:R-:W-:Y:S01]  /*10b0*/  DSETP.GEU.AND P0, PT, R24, -R10, PT ;  /* 0x8000000a1800722a */ /* 0x000fe20003f0e000 */
[----:B------:R-:W-:-:S13]  /*10c0*/  BSSY.RECONVERGENT B1, `(.L_x_61) ;  /* 0x00000f6000017945 */ /* 0x000fda0003800200 */
[----:B------:R-:W-:Y:S05]  /*10d0*/  @P0 BRA `(.L_x_62) ;  /* 0x0000000c00d00947 */ /* 0x000fea0003800000 */
.L_x_70:
[----:B------:R-:W-:Y:S01]  /*10e0*/  ISETP.NE.AND P0, PT, R5, 0x1, PT ;  /* 0x000000010500780c */ /* 0x000fe20003f05270 */
[----:B------:R-:W-:Y:S01]  /*10f0*/  BSSY.RECONVERGENT B2, `(.L_x_63) ;  /* 0x00000ef000027945 */ /* 0x000fe20003800200 */
[----:B------:R-:W-:Y:S01]  /*1100*/  IMAD.MOV.U32 R24, RZ, RZ, R2 ;  /* 0x000000ffff187224 */ /* 0x000fe200078e0002 */
[----:B------:R-:W-:Y:S01]  /*1110*/  MOV R5, RZ ;  /* 0x000000ff00057202 */ /* 0x000fe20000000f00 */
[----:B------:R-:W-:-:S09]  /*1120*/  IMAD.MOV.U32 R25, RZ, RZ, R3 ;  /* 0x000000ffff197224 */ /* 0x000fd200078e0003 */
        /* <DEDUP_REMOVED lines=53> */
[----:B------:R-:W-:Y:S01]  /*1480*/  @!P0 MOV R5, R7 ;  /* 0x0000000700058202 */ /* 0x000fe20000000f00 */
[----:B------:R-:W-:-:S04]  /*1490*/  @!P0 IMAD.MOV.U32 R20, RZ, RZ, R6 ;  /* 0x000000ffff148224 */ /* 0x000fc800078e0006 */
[----:B------:R-:W-:-:S05]  /*14a0*/  VIADD R4, R5, 0xffffffff ;  /* 0xffffffff05047836 */ /* 0x000fca0000000000 */
[----:B------:R-:W-:Y:S01]  /*14b0*/  ISETP.GT.U32.AND P1, PT, R4, 0x7feffffe, PT ;  /* 0x7feffffe0400780c */ /* 0x000fe20003f24070 */
[----:B-1----:R-:W-:Y:S01]  /*14c0*/  DFMA R2, R2, 2.2204460492503130808e-16, R14 ;  /* 0x3cb000000202782b */ /* 0x002fe2000000000e */
[----:B------:R-:W-:Y:S02]  /*14d0*/  IMAD.MOV.U32 R4, RZ, RZ, -0x3ff ;  /* 0xfffffc01ff047424 */ /* 0x000fe400078e00ff */
[----:B------:R-:W-:-:S09]  /*14e0*/  @!P0 IMAD.MOV.U32 R4, RZ, RZ, -0x435 ;  /* 0xfffffbcbff048424 */ /* 0x000fd200078e00ff */
        /* <DEDUP_REMOVED lines=66> */
.L_x_66:
[----:B------:R-:W-:Y:S01]  /*1910*/  IMAD.MOV.U32 R4, RZ, RZ, 0x0 ;  /* 0x00000000ff047424 */ /* 0x000fe200078e00ff */
[----:B------:R-:W-:Y:S01]  /*1920*/  LOP3.LUT P0, RZ, R7, 0x7fffffff, RZ, 0xc0, !PT ;  /* 0x7fffffff07ff7812 */ /* 0x000fe2000780c0ff */
[----:B------:R-:W-:-:S06]  /*1930*/  IMAD.MOV.U32 R5, RZ, RZ, 0x7ff00000 ;  /* 0x7ff00000ff057424 */ /* 0x000fcc00078e00ff */
[----:B------:R-:W-:-:S10]  /*1940*/  DFMA R4, R6, R4, +INF ;  /* 0x7ff000000604742b */ /* 0x000fd40000000004 */
[----:B------:R-:W-:Y:S02]  /*1950*/  FSEL R14, R4, RZ, P0 ;  /* 0x000000ff040e7208 */ /* 0x000fe40000000000 */
[----:B------:R-:W-:-:S07]  /*1960*/  FSEL R15, R5, -QNAN , P0 ;  /* 0xfff00000050f7808 */ /* 0x000fce0000000000 */
.L_x_67:
[----:B------:R-:W-:Y:S05]  /*1970*/  BSYNC.RECONVERGENT B3 ;  /* 0x0000000000037941 */ /* 0x000fea0003800200 */
.L_x_65:
[----:B------:R-:W-:Y:S01]  /*1980*/  DMUL R4, RZ, R2 ;  /* 0x00000002ff047228 */ /* 0x000fe20000000000 */
[----:B------:R-:W-:Y:S01]  /*1990*/  IMAD.SHL.U32 R6, R3, 0x2, RZ ;  /* 0x0000000203067824 */ /* 0x000fe200078e00ff */
[----:B------:R-:W-:Y:S01]  /*19a0*/  UMOV UR6, 0x33145c07 ;  /* 0x33145c0700067882 */ /* 0x000fe20000000000 */
[----:B------:R-:W-:Y:S01]  /*19b0*/  UMOV UR7, 0x3ca1a626 ;  /* 0x3ca1a62600077882 */ /* 0x000fe20000000000 */
[----:B------:R-:W-:Y:S01]  /*19c0*/  IMAD.MOV.U32 R20, RZ, RZ, 0x2cb0d246 ;  /* 0x2cb0d246ff147424 */ /* 0x000fe200078e00ff */
[----:B------:R-:W-:Y:S01]  /*19d0*/  UMOV UR8, 0xf9785eba ;  /* 0xf9785eba00087882 */ /* 0x000fe20000000000 */
[----:B------:R-:W-:Y:S01]  /*19e0*/  ISETP.GT.U32.AND P0, PT, R6, -0x79800000, PT ;  /* 0x868000000600780c */ /* 0x000fe20003f04070 */
[----:B------:R-:W-:Y:S01]  /*19f0*/  IMAD.MOV.U32 R21, RZ, RZ, 0x3e5ae5f1 ;  /* 0x3e5ae5f1ff157424 */ /* 0x000fe200078e00ff */
[----:B------:R-:W-:Y:S01]  /*1a00*/  UMOV UR9, 0x3de5db65 ;  /* 0x3de5db6500097882 */ /* 0x000fe20000000000 */
[----:B------:R-:W-:Y:S01]  /*1a10*/  DMUL R14, R14, -2 ;  /* 0xc00000000e0e7828 */ /* 0x000fe20000000000 */
[----:B------:R-:W-:Y:S01]  /*1a20*/  FSEL R19, R5, R3, P0 ;  /* 0x0000000305137208 */ /* 0x000fe20000000000 */
[----:B------:R-:W-:Y:S01]  /*1a30*/  IMAD.MOV.U32 R26, RZ, RZ, 0x0 ;  /* 0x00000000ff1a7424 */ /* 0x000fe200078e00ff */
[----:B------:R-:W-:Y:S01]  /*1a40*/  FSEL R4, R4, R2, P0 ;  /* 0x0000000204047208 */ /* 0x000fe20000000000 */
[----:B------:R-:W-:Y:S01]  /*1a50*/  IMAD.MOV.U32 R27, RZ, RZ, 0x3fd80000 ;  /* 0x3fd80000ff1b7424 */ /* 0x000fe200078e00ff */
[----:B------:R-:W-:Y:S01]  /*1a60*/  BSSY.RECONVERGENT B3, `(.L_x_68) ;  /* 0x000004d000037945 */ /* 0x000fe20003800200 */
[----:B------:R-:W-:Y:S01]  /*1a70*/  VIADD R5, R19, 0x100000 ;  /* 0x0010000013057836 */ /* 0x000fe20000000000 */
[----:B------:R-:W0:Y:S01]  /*1a80*/  MUFU.RSQ64H R25, R15 ;  /* 0x0000000f00197308 */ /* 0x000e220000001c00 */
[----:B------:R-:W-:-:S02]  /*1a90*/  IMAD.MOV.U32 R18, RZ, RZ, R4 ;  /* 0x000000ffff127224 */ /* 0x000fc400078e0004 */
[----:B------:R-:W-:-:S05]  /*1aa0*/  VIADD R24, R15, 0xfcb00000 ;  /* 0xfcb000000f187836 */ /* 0x000fca0000000000 */
        /* <DEDUP_REMOVED lines=13> */
[----:B------:R-:W-:Y:S01]  /*1b80*/  MOV R6, 0xc1ef8528 ;  /* 0xc1ef852800067802 */ /* 0x000fe20000000f00 */
[----:B------:R-:W-:Y:S01]  /*1b90*/  IMAD.MOV.U32 R7, RZ, RZ, 0x3e21eea7 ;  /* 0x3e21eea7ff077424 */ /* 0x000fe200078e00ff */
[----:B------:R-:W-:-:S04]  /*1ba0*/  UMOV UR7, 0x3da8ff83 ;  /* 0x3da8ff8300077882 */ /* 0x000fc80000000000 */
        /* <DEDUP_REMOVED lines=56> */
.L_x_69:
[----:B------:R-:W-:Y:S05]  /*1f30*/  BSYNC.RECONVERGENT B3 ;  /* 0x0000000000037941 */ /* 0x000fea0003800200 */
.L_x_68:
[----:B------:R-:W-:Y:S01]  /*1f40*/  DADD R2, RZ, R22 ;  /* 0x00000000ff027229 */ /* 0x000fe20000000016 */
[----:B------:R-:W0:Y:S01]  /*1f50*/  FRND.F64.TRUNC R4, R18 ;  /* 0x0000001200047313 */ /* 0x000e22000030d800 */
[----:B------:R-:W-:-:S06]  /*1f60*/  DMUL R6, RZ, R18 ;  /* 0x00000012ff067228 */ /* 0x000fcc0000000000 */
[----:B------:R-:W-:-:S07]  /*1f70*/  DMUL R2, R2, R26 ;  /* 0x0000001a02027228 */ /* 0x000fce0000000000 */
[----:B------:R1:W-:Y:S01]  /*1f80*/  STG.E.64 desc[UR4][R16.64+0x28], R2 ;  /* 0x0000280210007986 */ /* 0x0003e2000c101b04 */
[----:B0-----:R-:W-:Y:S01]  /*1f90*/  DSETP.NEU.AND P0, PT, R18, R4, PT ;  /* 0x000000041200722a */ /* 0x001fe20003f0d000 */
[----:B------:R-:W-:-:S05]  /*1fa0*/  IMAD.MOV.U32 R5, RZ, RZ, 0x1 ;  /* 0x00000001ff057424 */ /* 0x000fca00078e00ff */
[----:B------:R-:W-:Y:S02]  /*1fb0*/  FSEL R24, R6, R20, !P0 ;  /* 0x0000001406187208 */ /* 0x000fe40004000000 */
[----:B------:R-:W-:-:S06]  /*1fc0*/  FSEL R25, R7, R21, !P0 ;  /* 0x0000001507197208 */ /* 0x000fcc0004000000 */
[----:B-1----:R-:W-:-:S11]  /*1fd0*/  DMUL R24, R26, R24 ;  /* 0x000000181a187228 */ /* 0x002fd60000000000 */
.L_x_64:
[----:B------:R-:W-:Y:S05]  /*1fe0*/  BSYNC.RECONVERGENT B2 ;  /* 0x0000000000027941 */ /* 0x000fea0003800200 */
.L_x_63:
[----:B------:R0:W-:Y:S01]  /*1ff0*/  STG.E desc[UR4][R16.64+0x1c], R5 ;  /* 0x00001c0510007986 */ /* 0x0001e2000c101904 */
[----:B------:R-:W-:-:S14]  /*2000*/  DSETP.GEU.AND P0, PT, R24, -R10, PT ;  /* 0x8000000a1800722a */ /* 0x000fdc0003f0e000 */
[----:B0-----:R-:W-:Y:S05]  /*2010*/  @!P0 BRA `(.L_x_70) ;  /* 0xfffffff000308947 */ /* 0x001fea000383ffff */
.L_x_62:
[----:B------:R-:W-:Y:S05]  /*2020*/  BSYNC.RECONVERGENT B1 ;  /* 0x0000000000017941 */ /* 0x000fea0003800200 */
.L_x_61:
[----:B------:R-:W-:Y:S05]  /*2030*/  BRA `(.L_x_71) ;  /* 0x0000003400f47947 */ /* 0x000fea0003800000 */
.L_x_52:
[----:B------:R-:W-:Y:S01]  /*2040*/  UMOV UR6, 0x20c49ba6 ;  /* 0x20c49ba600067882 */ /* 0x000fe20000000000 */
[----:B------:R-:W-:Y:S02]  /*2050*/  UMOV UR7, 0x3fd072b0 ;  /* 0x3fd072b000077882 */ /* 0x000fe40000000000 */
[----:B------:R-:W-:-:S14]  /*2060*/  DSETP.GT.AND P0, PT, R10, -UR6, PT ;  /* 0x800000060a007e2a */ /* 0x000fdc000bf04000 */
        /* <DEDUP_REMOVED lines=24> */
[----:B------:R-:W-:-:S04]  /*21f0*/  LOP3.LUT R8, R8, R3, RZ, 0x3c, !PT ;  /* 0x0000000308087212 */ /* 0x000fc800078e3cff */
[----:B------:R-:W-:-:S04]  /*2200*/  SHF.L.U32 R6, R8, 0x4, RZ ;  /* 0x0000000408067819 */ /* 0x000fc800000006ff */
        /* <DEDUP_REMOVED lines=33> */
[----:B------:R-:W-:Y:S01]  /*2420*/  @!P0 IMAD.MOV.U32 R5, RZ, RZ, R7 ;  /* 0x000000ffff058224 */ /* 0x000fe200078e0007 */
[----:B------:R-:W-:-:S03]  /*2430*/  @!P0 MOV R20, R6 ;  /* 0x0000000600148202 */ /* 0x000fc60000000f00 */
        /* <DEDUP_REMOVED lines=71> */
.L_x_76:
[----:B------:R-:W-:Y:S01]  /*28b0*/  IMAD.MOV.U32 R4, RZ, RZ, 0x0 ;  /* 0x00000000ff047424 */ /* 0x000fe200078e00ff */
[----:B------:R-:W-:Y:S01]  /*28c0*/  LOP3.LUT P0, RZ, R7, 0x7fffffff, RZ, 0xc0, !PT ;  /* 0x7fffffff07ff7812 */ /* 0x000fe2000780c0ff */
[----:B------:R-:W-:-:S06]  /*28d0*/  IMAD.MOV.U32 R5, RZ, RZ, 0x7ff00000 ;  /* 0x7ff00000ff057424 */ /* 0x000fcc00078e00ff */
[----:B------:R-:W-:-:S10]  /*28e0*/  DFMA R4, R6, R4, +INF ;  /* 0x7ff000000604742b */ /* 0x000fd40000000004 */
[----:B------:R-:W-:Y:S02]  /*28f0*/  FSEL R14, R4, RZ, P0 ;  /* 0x000000ff040e7208 */ /* 0x000fe40000000000 */
[----:B------:R-:W-:-:S07]  /*2900*/  FSEL R15, R5, -QNAN , P0 ;  /* 0xfff00000050f7808 */ /* 0x000fce0000000000 */
.L_x_77:
[----:B------:R-:W-:Y:S05]  /*2910*/  BSYNC.RECONVERGENT B2 ;  /* 0x0000000000027941 */ /* 0x000fea0003800200 */
.L_x_75:
        /* <DEDUP_REMOVED lines=18> */
[----:B------:R-:W-:-:S05]  /*2a40*/  IADD3 R24, PT, PT, R15, -0x3500000, RZ ;  /* 0xfcb000000f187810 */ /* 0x000fca0007ffe0ff */
        /* <DEDUP_REMOVED lines=72> */
.L_x_79:
[----:B------:R-:W-:Y:S05]  /*2ed0*/  BSYNC.RECONVERGENT B2 ;  /* 0x0000000000027941 */ /* 0x000fea0003800200 */
.L_x_78:
[----:B------:R-:W-:Y:S01]  /*2ee0*/  DADD R2, RZ, R22 ;  /* 0x00000000ff027229 */ /* 0x000fe20000000016 */
[----:B------:R-:W0:Y:S01]  /*2ef0*/  FRND.F64.TRUNC R4, R18 ;  /* 0x0000001200047313 */ /* 0x000e22000030d800 */
[----:B------:R-:W-:Y:S01]  /*2f00*/  IMAD.MOV.U32 R9, RZ, RZ, 0x1 ;  /* 0x00000001ff097424 */ /* 0x000fe200078e00ff */
[----:B------:R-:W-:-:S04]  /*2f10*/  DMUL R6, RZ, R18 ;  /* 0x00000012ff067228 */ /* 0x000fc80000000000 */
[----:B------:R1:W-:Y:S01]  /*2f20*/  STG.E desc[UR4][R16.64+0x1c], R9 ;  /* 0x00001c0910007986 */ /* 0x0003e2000c101904 */
[----:B------:R-:W-:-:S07]  /*2f30*/  DMUL R2, R2, R26 ;  /* 0x0000001a02027228 */ /* 0x000fce0000000000 */
[----:B------:R1:W-:Y:S01]  /*2f40*/  STG.E.64 desc[UR4][R16.64+0x28], R2 ;  /* 0x0000280210007986 */ /* 0x0003e2000c101b04 */
[----:B0-----:R-:W-:-:S06]  /*2f50*/  DSETP.NEU.AND P0, PT, R18, R4, PT ;  /* 0x000000041200722a */ /* 0x001fcc0003f0d000 */
[----:B------:R-:W-:Y:S02]  /*2f60*/  FSEL R4, R6, R20, !P0 ;  /* 0x0000001406047208 */ /* 0x000fe40004000000 */
[----:B------:R-:W-:-:S06]  /*2f70*/  FSEL R5, R7, R21, !P0 ;  /* 0x0000001507057208 */ /* 0x000fcc0004000000 */
[----:B------:R-:W-:Y:S01]  /*2f80*/  DMUL R26, R26, R4 ;  /* 0x000000041a1a7228 */ /* 0x000fe20000000000 */
[----:B------:R-:W-:Y:S01]  /*2f90*/  IMAD.MOV.U32 R5, RZ, RZ, 0x1 ;  /* 0x00000001ff057424 */ /* 0x000fe200078e00ff */
[----:B-1----:R-:W-:Y:S09]  /*2fa0*/  BRA `(.L_x_80) ;  /* 0x0000000000147947 */ /* 0x002ff20003800000 */
.L_x_74:
[----:B------:R-:W2:Y:S01]  /*2fb0*/  LDG.E.64 R2, desc[UR4][R16.64+0x28] ;  /* 0x0000280410027981 */ /* 0x000ea2000c1e1b00 */
[----:B------:R-:W-:-:S03]  /*2fc0*/  IMAD.MOV.U32 R5, RZ, RZ, RZ ;  /* 0x000000ffff057224 */ /* 0x000fc600078e00ff */
[----:B------:R0:W-:Y:S01]  /*2fd0*/  STG.E desc[UR4][R16.64+0x1c], RZ ;  /* 0x00001cff10007986 */ /* 0x0001e2000c101904 */
[----:B--2---:R-:W-:Y:S02]  /*2fe0*/  IMAD.MOV.U32 R26, RZ, RZ, R2 ;  /* 0x000000ffff1a7224 */ /* 0x004fe400078e0002 */
[----:B0-----:R-:W-:-:S07]  /*2ff0*/  IMAD.MOV.U32 R27, RZ, RZ, R3 ;  /* 0x000000ffff1b7224 */ /* 0x001fce00078e0003 */
.L_x_80:
[----:B------:R-:W-:Y:S05]  /*3000*/  BSYNC.RECONVERGENT B1 ;  /* 0x0000000000017941 */ /* 0x000fea0003800200 */
.L_x_73:
[C-C-:B------:R-:W-:Y:S01]  /*3010*/  DSETP.GEU.AND P0, PT, R26.reuse, -R10.reuse, PT ;  /* 0x8000000a1a00722a */ /* 0x140fe20003f0e000 */
[----:B------:R-:W-:Y:S05]  /*3020*/  BSSY.RECONVERGENT B1, `(.L_x_81) ;  /* 0x00000f8000017945 */ /* 0x000fea0003800200 */
[----:B------:R-:W-:-:S14]  /*3030*/  DSETP.LEU.OR P0, PT, R26, R10, P0 ;  /* 0x0000000a1a00722a */ /* 0x000fdc000070b400 */
[----:B------:R-:W-:Y:S05]  /*3040*/  @P0 BRA `(.L_x_82) ;  /* 0x0000000c00d40947 */ /* 0x000fea0003800000 */
.L_x_90:
[----:B------:R-:W-:Y:S01]  /*3050*/  ISETP.NE.AND P0, PT, R5, 0x1, PT ;  /* 0x000000010500780c */ /* 0x000fe20003f05270 */
[----:B------:R-:W-:Y:S01]  /*3060*/  BSSY.RECONVERGENT B2, `(.L_x_83) ;  /* 0x00000ef000027945 */ /* 0x000fe20003800200 */
[----:B------:R-:W-:Y:S02]  /*3070*/  IMAD.MOV.U32 R26, RZ, RZ, R2 ;  /* 0x000000ffff1a7224 */ /* 0x000fe400078e0002 */
[----:B------:R-:W-:Y:S02]  /*3080*/  IMAD.MOV.U32 R27, RZ, RZ, R3 ;  /* 0x000000ffff1b7224 */ /* 0x000fe400078e0003 */
[----:B------:R-:W-:-:S07]  /*3090*/  IMAD.MOV.U32 R5, RZ, RZ, RZ ;  /* 0x000000ffff057224 */ /* 0x000fce00078e00ff */
        /* <DEDUP_REMOVED lines=8> */
[----:B---3--:R-:W-:Y:S01]  /*3120*/  IMAD.MOV.U32 R25, RZ, RZ, R3 ;  /* 0x000000ffff197224 */ /* 0x008fe200078e0003 */
[----:B------:R-:W-:Y:S02]  /*3130*/  SHF.L.U32 R5, R3, 0x4, RZ ;  /* 0x0000000403057819 */ /* 0x000fe400000006ff */
[----:B----4-:R-:W-:Y:S01]  /*3140*/  SHF.R.U32.HI R15, RZ, 0x2, R6 ;  /* 0x00000002ff0f7819 */ /* 0x010fe20000011606 */
[C---:B------:R-:W-:Y:S01]  /*3150*/  IMAD.SHL.U32 R9, R8.reuse, 0x2, RZ ;  /* 0x0000000208097824 */ /* 0x040fe200078e00ff */
[----:B------:R-:W-:Y:S01]  /*3160*/  SHF.R.U32.HI R18, RZ, 0x2, R7 ;  /* 0x00000002ff127819 */ /* 0x000fe20000011607 */
[----:B------:R0:W-:Y:S01]  /*3170*/  STG.E.64 desc[UR4][R16.64], R24 ;  /* 0x0000001810007986 */ /* 0x0001e2000c101b04 */
[----:B------:R-:W-:Y:S02]  /*3180*/  LOP3.LUT R15, R15, R6, RZ, 0x3c, !PT ;  /* 0x000000060f0f7212 */ /* 0x000fe400078e3cff */
        /* <DEDUP_REMOVED lines=39> */
[----:B------:R-:W-:-:S03]  /*3400*/  @!P0 IMAD.MOV.U32 R20, RZ, RZ, R6 ;  /* 0x000000ffff148224 */ /* 0x000fc600078e0006 */
[----:B------:R-:W-:-:S04]  /*3410*/  IADD3 R4, PT, PT, R5, -0x1, RZ ;  /* 0xffffffff05047810 */ /* 0x000fc80007ffe0ff */
        /* <DEDUP_REMOVED lines=70> */
.L_x_86:
[----:B------:R-:W-:Y:S01]  /*3880*/  IMAD.MOV.U32 R4, RZ, RZ, 0x0 ;  /* 0x00000000ff047424 */ /* 0x000fe200078e00ff */
[----:B------:R-:W-:Y:S01]  /*3890*/  LOP3.LUT P0, RZ, R7, 0x7fffffff, RZ, 0xc0, !PT ;  /* 0x7fffffff07ff7812 */ /* 0x000fe2000780c0ff */
[----:B------:R-:W-:-:S06]  /*38a0*/  IMAD.MOV.U32 R5, RZ, RZ, 0x7ff00000 ;  /* 0x7ff00000ff057424 */ /* 0x000fcc00078e00ff */
[----:B------:R-:W-:-:S10]  /*38b0*/  DFMA R4, R6, R4, +INF ;  /* 0x7ff000000604742b */ /* 0x000fd40000000004 */
[----:B------:R-:W-:Y:S02]  /*38c0*/  FSEL R14, R4, RZ, P0 ;  /* 0x000000ff040e7208 */ /* 0x000fe40000000000 */
[----:B------:R-:W-:-:S07]  /*38d0*/  FSEL R15, R5, -QNAN , P0 ;  /* 0xfff00000050f7808 */ /* 0x000fce0000000000 */
.L_x_87:
[----:B------:R-:W-:Y:S05]  /*38e0*/  BSYNC.RECONVERGENT B3 ;  /* 0x0000000000037941 */ /* 0x000fea0003800200 */
.L_x_85:
        /* <DEDUP_REMOVED lines=33> */
[----:B------:R-:W-:Y:S01]  /*3b00*/  MOV R7, 0x3e21eea7 ;  /* 0x3e21eea700077802 */ /* 0x000fe20000000f00 */
        /* <DEDUP_REMOVED lines=57> */
.L_x_89:
[----:B------:R-:W-:Y:S05]  /*3ea0*/  BSYNC.RECONVERGENT B3 ;  /* 0x0000000000037941 */ /* 0x000fea0003800200 */
.L_x_88:
[----:B------:R-:W-:Y:S01]  /*3eb0*/  DADD R2, RZ, R22 ;  /* 0x00000000ff027229 */ /* 0x000fe20000000016 */
[----:B------:R-:W0:Y:S01]  /*3ec0*/  FRND.F64.TRUNC R4, R18 ;  /* 0x0000001200047313 */ /* 0x000e22000030d800 */
[----:B------:R-:W-:-:S06]  /*3ed0*/  DMUL R6, RZ, R18 ;  /* 0x00000012ff067228 */ /* 0x000fcc0000000000 */
[----:B------:R-:W-:-:S07]  /*3ee0*/  DMUL R2, R2, R26 ;  /* 0x0000001a02027228 */ /* 0x000fce0000000000 */
[----:B------:R1:W-:Y:S01]  /*3ef0*/  STG.E.64 desc[UR4][R16.64+0x28], R2 ;  /* 0x0000280210007986 */ /* 0x0003e2000c101b04 */
[----:B0-----:R-:W-:-:S06]  /*3f00*/  DSETP.NEU.AND P0, PT, R18, R4, PT ;  /* 0x000000041200722a */ /* 0x001fcc0003f0d000 */
[----:B------:R-:W-:Y:S02]  /*3f10*/  FSEL R4, R6, R20, !P0 ;  /* 0x0000001406047208 */ /* 0x000fe40004000000 */
[----:B------:R-:W-:-:S06]  /*3f20*/  FSEL R5, R7, R21, !P0 ;  /* 0x0000001507057208 */ /* 0x000fcc0004000000 */
[----:B------:R-:W-:Y:S01]  /*3f30*/  DMUL R26, R26, R4 ;  /* 0x000000041a1a7228 */ /* 0x000fe20000000000 */
[----:B-1----:R-:W-:-:S10]  /*3f40*/  IMAD.MOV.U32 R5, RZ, RZ, 0x1 ;  /* 0x00000001ff057424 */ /* 0x002fd400078e00ff */
.L_x_84:
[----:B------:R-:W-:Y:S05]  /*3f50*/  BSYNC.RECONVERGENT B2 ;  /* 0x0000000000027941 */ /* 0x000fea0003800200 */
.L_x_83:
[----:B------:R0:W-:Y:S01]  /*3f60*/  STG.E desc[UR4][R16.64+0x1c], R5 ;  /* 0x00001c0510007986 */ /* 0x0001e2000c101904 */
[C-C-:B------:R-:W-:Y:S02]  /*3f70*/  DSETP.GEU.AND P0, PT, R26.reuse, -R10.reuse, PT ;  /* 0x8000000a1a00722a */ /* 0x140fe40003f0e000 */
[----:B------:R-:W-:-:S14]  /*3f80*/  DSETP.GT.AND P1, PT, R26, R10, PT ;  /* 0x0000000a1a00722a */ /* 0x000fdc0003f24000 */
[----:B0-----:R-:W-:Y:S05]  /*3f90*/  @!P0 BRA P1, `(.L_x_90) ;  /* 0xfffffff0002c8947 */ /* 0x001fea000083ffff */
.L_x_82:
[----:B------:R-:W-:Y:S05]  /*3fa0*/  BSYNC.RECONVERGENT B1 ;  /* 0x0000000000017941 */ /* 0x000fea0003800200 */
.L_x_81:
[----:B------:R-:W-:Y:S02]  /*3fb0*/  DADD R2, -RZ, -R26 ;  /* 0x00000000ff027229 */ /* 0x000fe4000000091a */
[----:B------:R-:W-:-:S08]  /*3fc0*/  DSETP.GEU.AND P0, PT, R26, RZ, PT ;  /* 0x000000ff1a00722a */ /* 0x000fd00003f0e000 */
[----:B------:R-:W-:Y:S02]  /*3fd0*/  FSEL R24, R2, R26, !P0 ;  /* 0x0000001a02187208 */ /* 0x000fe40004000000 */
[----:B------:R-:W-:Y:S01]  /*3fe0*/  FSEL R25, R3, R27, !P0 ;  /* 0x0000001b03197208 */ /* 0x000fe20004000000 */
[----:B------:R-:W-:Y:S06]  /*3ff0*/  BRA `(.L_x_71) ;  /* 0x0000001800047947 */ /* 0x000fec0003800000 */
.L_x_72:
[----:B------:R-:W-:Y:S01]  /*4000*/  DFMA R20, R10, R10, 4 ;  /* 0x401000000a14742b */ /* 0x000fe2000000000a */
[----:B------:R-:W-:Y:S01]  /*4010*/  BSSY.RECONVERGENT B1, `(.L_x_91) ;  /* 0x0000003000017945 */ /* 0x000fe20003800200 */
[----:B------:R-:W-:-:S09]  /*4020*/  MOV R6, 0x4040 ;  /* 0x0000404000067802 */ /* 0x000fd20000000f00 */
[----:B------:R-:W-:Y:S05]  /*4030*/  CALL.REL.NOINC `($_Z8sample_zP17curandStateXORWOWPiPdS2_$__internal_accurate_pow) ;  /* 0x0000002000207944 */ /* 0x000fea0003c00000 */
[----:B------:R-:W-:Y:S05]  /*4040*/  BSYNC.RECONVERGENT B1 ;  /* 0x0000000000017941 */ /* 0x000fea0003800200 */
.L_x_91:
[----:B------:R-:W0:Y:S02]  /*4050*/  LDC.64 R16, c[0x0][0x380] ;  /* 0x0000e000ff107b82 */ /* 0x000e240000000a00 */
[----:B0-----:R-:W-:-:S05]  /*4060*/  IMAD.WIDE R16, R0, 0x30, R16 ;  /* 0x0000003000107825 */ /* 0x001fca00078e0210 */
[----:B------:R-:W2:Y:S04]  /*4070*/  LDG.E.64 R18, desc[UR4][R16.64] ;  /* 0x0000000410127981 */ /* 0x000ea8000c1e1b00 */
[----:B------:R-:W3:Y:S04]  /*4080*/  LDG.E.64 R14, desc[UR4][R16.64+0x10] ;  /* 0x00001004100e7981 */ /* 0x000ee8000c1e1b00 */
[----:B------:R-:W4:Y:S01]  /*4090*/  LDG.E.64 R2, desc[UR4][R16.64+0x8] ;  /* 0x0000080410027981 */ /* 0x000f22000c1e1b00 */
[----:B------:R-:W-:Y:S01]  /*40a0*/  IMAD.MOV.U32 R26, RZ, RZ, 0x0 ;  /* 0x00000000ff1a7424 */ /* 0x000fe200078e00ff */
[----:B------:R-:W-:Y:S01]  /*40b0*/  ISETP.GE.AND P2, PT, R21, RZ, PT ;  /* 0x000000ff1500720c */ /* 0x000fe20003f46270 */
[----:B------:R-:W-:Y:S01]  /*40c0*/  IMAD.MOV.U32 R27, RZ, RZ, 0x3ca00000 ;  /* 0x3ca00000ff1b7424 */ /* 0x000fe200078e00ff */
[----:B------:R-:W-:Y:S01]  /*40d0*/  DSETP.NEU.AND P1, PT, R20, RZ, PT ;  /* 0x000000ff1400722a */ /* 0x000fe20003f2d000 */
[----:B------:R-:W-:Y:S01]  /*40e0*/  BSSY.RECONVERGENT B1, `(.L_x_92) ;  /* 0x000003a000017945 */ /* 0x000fe20003800200 */
[----:B------:R-:W-:-:S02]  /*40f0*/  FSEL R22, R22, RZ, P2 ;  /* 0x000000ff16167208 */ /* 0x000fc40001000000 */
[----:B------:R-:W-:Y:S01]  /*4100*/  FSEL R23, R23, -QNAN , P2 ;  /* 0xfff8000017177808 */ /* 0x000fe20001000000 */
[----:B------:R-:W-:Y:S01]  /*4110*/  DSETP.NEU.AND P2, PT, R20, 1, PT ;  /* 0x3ff000001400742a */ /* 0x000fe20003f4d000 */
[----:B------:R-:W-:Y:S02]  /*4120*/  FSEL R22, R22, RZ, P1 ;  /* 0x000000ff16167208 */ /* 0x000fe40000800000 */
[----:B------:R-:W-:Y:S02]  /*4130*/  FSEL R23, R23, RZ, P1 ;  /* 0x000000ff17177208 */ /* 0x000fe40000800000 */
        /* <DEDUP_REMOVED lines=10> */
[----:B------:R-:W-:Y:S02]  /*41e0*/  SHF.R.U32.HI R6, RZ, 0x2, R3 ;  /* 0x00000002ff067819 */ /* 0x000fe40000011603 */
[----:B------:R-:W-:Y:S01]  /*41f0*/  LOP3.LUT R5, R5, R14, RZ, 0x3c, !PT ;  /* 0x0000000e05057212 */ /* 0x000fe200078e3cff */
[----:B------:R-:W-:Y:S01]  /*4200*/  IMAD.SHL.U32 R2, R8, 0x10, RZ ;  /* 0x0000001008027824 */ /* 0x000fe200078e00ff */
[----:B------:R-:W-:-:S04]  /*4210*/  LOP3.LUT R6, R6, R3, RZ, 0x3c, !PT ;  /* 0x0000000306067212 */ /* 0x000fc800078e3cff */
[----:B------:R-:W-:Y:S01]  /*4220*/  LOP3.LUT R7, R7, R4, R2, 0x96, !PT ;  /* 0x0000000407077212 */ /* 0x000fe200078e9602 */
[----:B------:R-:W-:Y:S01]  /*4230*/  VIADD R4, R18, 0x161f14 ;  /* 0x00161f1412047836 */ /* 0x000fe20000000000 */
[----:B------:R-:W-:Y:S02]  /*4240*/  SHF.L.U32 R2, R6, 0x1, RZ ;  /* 0x0000000106027819 */ /* 0x000fe400000006ff */
[----:B------:R-:W-:Y:S01]  /*4250*/  LOP3.LUT R9, R7, R8, RZ, 0x3c, !PT ;  /* 0x0000000807097212 */ /* 0x000fe200078e3cff */
[----:B------:R-:W-:-:S04]  /*4260*/  IMAD.MOV.U32 R14, RZ, RZ, R4 ;  /* 0x000000ffff0e7224 */ /* 0x000fc800078e0004 */
[----:B------:R-:W-:Y:S01]  /*4270*/  IMAD.SHL.U32 R3, R9, 0x10, RZ ;  /* 0x0000001009037824 */ /* 0x000fe200078e00ff */
[----:B------:R0:W-:Y:S04]  /*4280*/  STG.E.64 desc[UR4][R16.64], R14 ;  /* 0x0000000e10007986 */ /* 0x0001e8000c101b04 */
[----:B------:R-:W-:Y:S01]  /*4290*/  LOP3.LUT R2, R6, R2, R3, 0x96, !PT ;  /* 0x0000000206027212 */ /* 0x000fe200078e9603 */
[----:B------:R-:W-:Y:S01]  /*42a0*/  IMAD.SHL.U32 R3, R5, 0x2, RZ ;  /* 0x0000000205037824 */ /* 0x000fe200078e00ff */
[----:B------:R0:W-:Y:S02]  /*42b0*/  STG.E.64 desc[UR4][R16.64+0x8], R8 ;  /* 0x0000080810007986 */ /* 0x0001e4000c101b04 */
[----:B------:R-:W-:-:S04]  /*42c0*/  LOP3.LUT R6, R2, R9, RZ, 0x3c, !PT ;  /* 0x0000000902067212 */ /* 0x000fc800078e3cff */
[----:B------:R-:W-:Y:S01]  /*42d0*/  IADD3 R7, PT, PT, R18, 0x10974f, R6 ;  /* 0x0010974f12077810 */ /* 0x000fe20007ffe006 */
[----:B------:R-:W-:-:S05]  /*42e0*/  IMAD.SHL.U32 R2, R6, 0x10, RZ ;  /* 0x0000001006027824 */ /* 0x000fca00078e00ff */
[----:B------:R-:W-:-:S04]  /*42f0*/  LOP3.LUT R3, R5, R3, R2, 0x96, !PT ;  /* 0x0000000305037212 */ /* 0x000fc800078e9602 */
[----:B------:R-:W-:-:S05]  /*4300*/  LOP3.LUT R5, R3, R6, RZ, 0x3c, !PT ;  /* 0x0000000603057212 */ /* 0x000fca00078e3cff */
[----:B------:R-:W-:-:S04]  /*4310*/  IMAD.IADD R2, R5, 0x1, R4 ;  /* 0x0000000105027824 */ /* 0x000fc800078e0204 */
[----:B------:R-:W-:-:S03]  /*4320*/  IMAD.WIDE.U32 R2, R2, 0x200000, RZ ;  /* 0x0020000002027825 */ /* 0x000fc600078e00ff */
[----:B------:R-:W-:Y:S01]  /*4330*/  LOP3.LUT R2, R2, R7, RZ, 0x3c, !PT ;  /* 0x0000000702027212 */ /* 0x000fe200078e3cff */
[----:B------:R-:W-:-:S03]  /*4340*/  IMAD.MOV.U32 R7, RZ, RZ, R5 ;  /* 0x000000ffff077224 */ /* 0x000fc600078e0005 */
[----:B------:R-:W1:Y:S02]  /*4350*/  I2F.F64.U64 R24, R2 ;  /* 0x0000000200187312 */ /* 0x000e640000301800 */
[----:B------:R0:W-:Y:S01]  /*4360*/  STG.E.64 desc[UR4][R16.64+0x10], R6 ;  /* 0x0000100610007986 */ /* 0x0001e2000c101b04 */
[----:B-1----:R-:W-:Y:S02]  /*4370*/  DFMA R24, R24, R26, 5.5511151231257827021e-17 ;  /* 0x3c9000001818742b */ /* 0x002fe4000000001a */
[----:B------:R-:W-:-:S08]  /*4380*/  DADD R26, R20, 0.5 ;  /* 0x3fe00000141a7429 */ /* 0x000fd00000000000 */
[----:B------:R-:W-:Y:S01]  /*4390*/  ISETP.GT.AND P0, PT, R25, 0xfffff, PT ;  /* 0x000fffff1900780c */ /* 0x000fe20003f04270 */
[----:B------:R-:W-:Y:S01]  /*43a0*/  IMAD.MOV.U32 R2, RZ, RZ, R24 ;  /* 0x000000ffff027224 */ /* 0x000fe200078e0018 */
[----:B------:R-:W-:Y:S01]  /*43b0*/  LOP3.LUT R26, R27, 0x7ff00000, RZ, 0xc0, !PT ;  /* 0x7ff000001b1a7812 */ /* 0x000fe200078ec0ff */
[--C-:B------:R-:W-:Y:S02]  /*43c0*/  IMAD.MOV.U32 R3, RZ, RZ, R25.reuse ;  /* 0x000000ffff037224 */ /* 0x100fe400078e0019 */
[----:B------:R-:W-:Y:S01]  /*43d0*/  IMAD.MOV.U32 R27, RZ, RZ, R25 ;  /* 0x000000ffff1b7224 */ /* 0x000fe200078e0019 */
[----:B------:R-:W-:-:S07]  /*43e0*/  ISETP.NE.AND P3, PT, R26, 0x7ff00000, PT ;  /* 0x7ff000001a00780c */ /* 0x000fce0003f65270 */
[----:B------:R-:W-:-:S10]  /*43f0*/  @!P0 DMUL R2, R2, 1.80143985094819840000e+16 ;  /* 0x4350000002028828 */ /* 0x000fd40000000000 */
[----:B------:R-:W-:Y:S01]  /*4400*/  @!P0 IMAD.MOV.U32 R27, RZ, RZ, R3 ;  /* 0x000000ffff1b8224 */ /* 0x000fe200078e0003 */
[----:B0-----:R-:W-:Y:S06]  /*4410*/  @P3 BRA `(.L_x_93) ;  /* 0x0000000000183947 */ /* 0x001fec0003800000 */
[----:B------:R-:W-:-:S14]  /*4420*/  DSETP.NAN.AND P1, PT, R20, R20, PT ;  /* 0x000000141400722a */ /* 0x000fdc0003f28000 */
[----:B------:R-:W-:Y:S01]  /*4430*/  @P1 DADD R22, R20, 0.5 ;  /* 0x3fe0000014161429 */ /* 0x000fe20000000000 */
[----:B------:R-:W-:Y:S10]  /*4440*/  @P1 BRA `(.L_x_93) ;  /* 0x00000000000c1947 */ /* 0x000ff40003800000 */
[----:B------:R-:W-:-:S14]  /*4450*/  DSETP.NEU.AND P1, PT, |R20|, +INF , PT ;  /* 0x7ff000001400742a */ /* 0x000fdc0003f2d200 */
[----:B------:R-:W-:Y:S02]  /*4460*/  @!P1 IMAD.MOV.U32 R22, RZ, RZ, 0x0 ;  /* 0x00000000ff169424 */ /* 0x000fe400078e00ff */
[----:B------:R-:W-:-:S07]  /*4470*/  @!P1 IMAD.MOV.U32 R23, RZ, RZ, 0x7ff00000 ;  /* 0x7ff00000ff179424 */ /* 0x000fce00078e00ff */
.L_x_93:
[----:B------:R-:W-:Y:S05]  /*4480*/  BSYNC.RECONVERGENT B1 ;  /* 0x0000000000017941 */ /* 0x000fea0003800200 */
.L_x_92:
[----:B------:R-:W-:Y:S01]  /*4490*/  VIADD R7, R27, 0xffffffff ;  /* 0xffffffff1b077836 */ /* 0x000fe20000000000 */
[----:B------:R-:W-:Y:S01]  /*44a0*/  FSEL R32, R22, RZ, P2 ;  /* 0x000000ff16207208 */ /* 0x000fe20001000000 */
[----:B------:R-:W-:Y:S01]  /*44b0*/  BSSY.RECONVERGENT B1, `(.L_x_94) ;  /* 0x0000050000017945 */ /* 0x000fe20003800200 */
[----:B------:R-:W-:Y:S01]  /*44c0*/  FSEL R33, R23, 1.875, P2 ;  /* 0x3ff0000017217808 */ /* 0x000fe20001000000 */
[----:B------:R-:W-:Y:S01]  /*44d0*/  IMAD.MOV.U32 R26, RZ, RZ, -0x3ff ;  /* 0xfffffc01ff1a7424 */ /* 0x000fe200078e00ff */
[----:B------:R-:W-:Y:S01]  /*44e0*/  ISETP.GT.U32.AND P1, PT, R7, 0x7feffffe, PT ;  /* 0x7feffffe0700780c */ /* 0x000fe20003f24070 */
[----:B------:R-:W-:Y:S01]  /*44f0*/  @!P0 IMAD.MOV.U32 R24, RZ, RZ, R2 ;  /* 0x000000ffff188224 */ /* 0x000fe200078e0002 */
[C---:B------:R-:W-:Y:S02]  /*4500*/  IADD3 R7, PT, PT, R18.reuse, 0x587c5, R8 ;  /* 0x000587c512077810 */ /* 0x040fe40007ffe008 */
[----:B------:R-:W-:Y:S01]  /*4510*/  DADD R32, -R10, R32 ;  /* 0x000000000a207229 */ /* 0x000fe20000000120 */
[----:B------:R-:W-:-:S02]  /*4520*/  IADD3 R14, PT, PT, R18, 0xb0f8a, R9 ;  /* 0x000b0f8a120e7810 */ /* 0x000fc40007ffe009 */
[----:B------:R-:W-:-:S06]  /*4530*/  @!P0 MOV R26, 0xfffffbcb ;  /* 0xfffffbcb001a8802 */ /* 0x000fcc0000000f00 */
        /* <DEDUP_REMOVED lines=8> */
[----:B------:R-:W-:Y:S01]  /*45c0*/  UMOV UR8, 0x80000000 ;  /* 0x8000000000087882 */ /* 0x000fe20000000000 */
[----:B------:R-:W-:Y:S01]  /*45d0*/  ISETP.GE.U32.AND P0, PT, R25, 0x3ff6a09f, PT ;  /* 0x3ff6a09f1900780c */ /* 0x000fe20003f06070 */
[----:B------:R-:W-:-:S12]  /*45e0*/  UMOV UR9, 0x43300000 ;  /* 0x4330000000097882 */ /* 0x000fd80000000000 */
[----:B------:R-:W-:-:S04]  /*45f0*/  @P0 VIADD R3, R25, 0xfff00000 ;  /* 0xfff0000019030836 */ /* 0x000fc80000000000 */
        /* <DEDUP_REMOVED lines=13> */
[----:B------:R-:W-:Y:S01]  /*46d0*/  LEA.HI R28, R27, R26, RZ, 0xc ;  /* 0x0000001a1b1c7211 */ /* 0x000fe200078f60ff */
[----:B------:R-:W-:Y:S01]  /*46e0*/  DADD R26, R24, -R20 ;  /* 0x00000000181a7229 */ /* 0x000fe20000000814 */
[----:B------:R-:W-:-:S03]  /*46f0*/  IMAD.MOV.U32 R29, RZ, RZ, 0x43300000 ;  /* 0x43300000ff1d7424 */ /* 0x000fc600078e00ff */
[----:B------:R-:W-:Y:S01]  /*4700*/  DFMA R2, R18, R2, UR6 ;  /* 0x0000000612027e2b */ /* 0x000fe20008000002 */
[----:B------:R-:W-:Y:S01]  /*4710*/  UMOV UR6, 0xa9ab0956 ;  /* 0xa9ab095600067882 */ /* 0x000fe20000000000 */
[----:B------:R-:W-:Y:S01]  /*4720*/  UMOV UR7, 0x3f1745cb ;  /* 0x3f1745cb00077882 */ /* 0x000fe20000000000 */
[----:B------:R-:W-:Y:S01]  /*4730*/  @P0 VIADD R28, R28, 0x1 ;  /* 0x000000011c1c0836 */ /* 0x000fe20000000000 */
[----:B------:R-:W-:-:S04]  /*4740*/  DADD R26, R26, R26 ;  /* 0x000000001a1a7229 */ /* 0x000fc8000000001a */
[----:B------:R-:W-:Y:S01]  /*4750*/  DFMA R2, R18, R2, UR6 ;  /* 0x0000000612027e2b */ /* 0x000fe20008000002 */
[----:B------:R-:W-:Y:S01]  /*4760*/  UMOV UR6, 0x2d1b5154 ;  /* 0x2d1b515400067882 */ /* 0x000fe20000000000 */
[----:B------:R-:W-:Y:S01]  /*4770*/  UMOV UR7, 0x3f3c71c7 ;  /* 0x3f3c71c700077882 */ /* 0x000fe20000000000 */
[----:B------:R-:W-:Y:S01]  /*4780*/  LOP3.LUT R28, R28, 0x80000000, RZ, 0x3c, !PT ;  /* 0x800000001c1c7812 */ /* 0x000fe200078e3cff */
[----:B------:R-:W-:-:S04]  /*4790*/  DFMA R26, R24, -R20, R26 ;  /* 0x80000014181a722b */ /* 0x000fc8000000001a */
[----:B------:R-:W-:Y:S01]  /*47a0*/  DFMA R2, R18, R2, UR6 ;  /* 0x0000000612027e2b */ /* 0x000fe20008000002 */
[----:B------:R-:W-:Y:S01]  /*47b0*/  UMOV UR6, 0x923be72d ;  /* 0x923be72d00067882 */ /* 0x000fe20000000000 */
[----:B------:R-:W-:Y:S01]  /*47c0*/  UMOV UR7, 0x3f624924 ;  /* 0x3f62492400077882 */ /* 0x000fe20000000000 */
[----:B------:R-:W-:Y:S01]  /*47d0*/  DADD R28, R28, -UR8 ;  /* 0x800000081c1c7e29 */ /* 0x000fe20008000000 */
[----:B------:R-:W-:Y:S01]  /*47e0*/  UMOV UR8, 0xfefa39ef ;  /* 0xfefa39ef00087882 */ /* 0x000fe20000000000 */
[----:B------:R-:W-:Y:S01]  /*47f0*/  UMOV UR9, 0x3fe62e42 ;  /* 0x3fe62e4200097882 */ /* 0x000fe20000000000 */
[----:B------:R-:W-:Y:S02]  /*4800*/  DMUL R26, R22, R26 ;  /* 0x0000001a161a7228 */ /* 0x000fe40000000000 */
[----:B------:R-:W-:Y:S01]  /*4810*/  DFMA R2, R18, R2, UR6 ;  /* 0x0000000612027e2b */ /* 0x000fe20008000002 */
[----:B------:R-:W-:Y:S01]  /*4820*/  UMOV UR6, 0x9999a3c4 ;  /* 0x9999a3c400067882 */ /* 0x000fe20000000000 */
[----:B------:R-:W-:Y:S01]  /*4830*/  UMOV UR7, 0x3f899999 ;  /* 0x3f89999900077882 */ /* 0x000fe20000000000 */
[----:B------:R-:W-:-:S05]  /*4840*/  DFMA R24, R28, UR8, R20 ;  /* 0x000000081c187c2b */ /* 0x000fca0008000014 */
        /* <DEDUP_REMOVED lines=16> */
.L_x_95:
[----:B------:R-:W-:Y:S01]  /*4950*/  IMAD.MOV.U32 R18, RZ, RZ, 0x0 ;  /* 0x00000000ff127424 */ /* 0x000fe200078e00ff */
[----:B------:R-:W-:Y:S01]  /*4960*/  LOP3.LUT P0, RZ, R3, 0x7fffffff, RZ, 0xc0, !PT ;  /* 0x7fffffff03ff7812 */ /* 0x000fe2000780c0ff */
[----:B------:R-:W-:-:S06]  /*4970*/  IMAD.MOV.U32 R19, RZ, RZ, 0x7ff00000 ;  /* 0x7ff00000ff137424 */ /* 0x000fcc00078e00ff */
[----:B------:R-:W-:-:S10]  /*4980*/  DFMA R18, R2, R18, +INF ;  /* 0x7ff000000212742b */ /* 0x000fd40000000012 */
[----:B------:R-:W-:Y:S02]  /*4990*/  FSEL R2, R18, RZ, P0 ;  /* 0x000000ff12027208 */ /* 0x000fe40000000000 */
[----:B------:R-:W-:-:S07]  /*49a0*/  FSEL R3, R19, -QNAN , P0 ;  /* 0xfff0000013037808 */ /* 0x000fce0000000000 */
.L_x_96:
[----:B------:R-:W-:Y:S05]  /*49b0*/  BSYNC.RECONVERGENT B1 ;  /* 0x0000000000017941 */ /* 0x000fea0003800200 */
.L_x_94:
[----:B------:R-:W-:Y:S01]  /*49c0*/  IMAD.WIDE.U32 R18, R14, 0x200000, RZ ;  /* 0x002000000e127825 */ /* 0x000fe200078e00ff */
[----:B------:R-:W-:Y:S01]  /*49d0*/  DMUL R32, R32, 0.5 ;  /* 0x3fe0000020207828 */ /* 0x000fe20000000000 */
[----:B------:R-:W-:Y:S01]  /*49e0*/  BSSY.RECONVERGENT B1, `(.L_x_71) ;  /* 0x00000e2000017945 */ /* 0x000fe20003800200 */
[----:B------:R-:W-:Y:S01]  /*49f0*/  DADD R22, -RZ, -R2 ;  /* 0x00000000ff167229 */ /* 0x000fe20000000902 */
[----:B------:R-:W-:Y:S01]  /*4a00*/  LOP3.LUT R2, R18, R7, RZ, 0x3c, !PT ;  /* 0x0000000712027212 */ /* 0x000fe200078e3cff */
[----:B------:R-:W-:-:S09]  /*4a10*/  IMAD.MOV.U32 R7, RZ, RZ, R19 ;  /* 0x000000ffff077224 */ /* 0x000fd200078e0013 */
.L_x_105:
[----:B------:R-:W0:Y:S01]  /*4a20*/  MUFU.RCP64H R19, R33 ;  /* 0x0000002100137308 */ /* 0x000e220000001800 */
[----:B------:R-:W-:Y:S01]  /*4a30*/  IMAD.MOV.U32 R18, RZ, RZ, 0x1 ;  /* 0x00000001ff127424 */ /* 0x000fe200078e00ff */
[----:B------:R-:W-:Y:S01]  /*4a40*/  FSETP.GEU.AND P1, PT, |R23|, 6.5827683646048100446e-37, PT ;  /* 0x036000001700780b */ /* 0x000fe20003f2e200 */
[----:B------:R-:W-:Y:S01]  /*4a50*/  IMAD.MOV.U32 R3, RZ, RZ, R7 ;  /* 0x000000ffff037224 */ /* 0x000fe200078e0007 */
[----:B------:R-:W-:Y:S03]  /*4a60*/  BSSY.RECONVERGENT B2, `(.L_x_97) ;  /* 0x0000017000027945 */ /* 0x000fe60003800200 */
[----:B0-----:R-:W-:-:S08]  /*4a70*/  DFMA R20, -R32, R18, 1 ;  /* 0x3ff000002014742b */ /* 0x001fd00000000112 */
[----:B------:R-:W-:-:S08]  /*4a80*/  DFMA R20, R20, R20, R20 ;  /* 0x000000141414722b */ /* 0x000fd00000000014 */
[----:B------:R-:W-:-:S08]  /*4a90*/  DFMA R20, R18, R20, R18 ;  /* 0x000000141214722b */ /* 0x000fd00000000012 */
[----:B------:R-:W-:-:S08]  /*4aa0*/  DFMA R18, -R32, R20, 1 ;  /* 0x3ff000002012742b */ /* 0x000fd00000000114 */
[----:B------:R-:W-:-:S08]  /*4ab0*/  DFMA R18, R20, R18, R20 ;  /* 0x000000121412722b */ /* 0x000fd00000000014 */
[----:B------:R-:W-:-:S08]  /*4ac0*/  DMUL R20, R18, R22 ;  /* 0x0000001612147228 */ /* 0x000fd00000000000 */
[----:B------:R-:W-:-:S08]  /*4ad0*/  DFMA R24, -R32, R20, R22 ;  /* 0x000000142018722b */ /* 0x000fd00000000116 */
[----:B------:R-:W-:Y:S01]  /*4ae0*/  DFMA R20, R18, R24, R20 ;  /* 0x000000181214722b */ /* 0x000fe20000000014 */
[----:B------:R0:W1:Y:S01]  /*4af0*/  I2F.F64.U64 R18, R2 ;  /* 0x0000000200127312 */ /* 0x0000620000301800 */
[----:B------:R-:W-:Y:S02]  /*4b00*/  IMAD.MOV.U32 R24, RZ, RZ, 0x0 ;  /* 0x00000000ff187424 */ /* 0x000fe400078e00ff */
[----:B------:R-:W-:-:S06]  /*4b10*/  IMAD.MOV.U32 R25, RZ, RZ, 0x3ca00000 ;  /* 0x3ca00000ff197424 */ /* 0x000fcc00078e00ff */
[----:B------:R-:W-:Y:S01]  /*4b20*/  FFMA R7, RZ, R33, R21 ;  /* 0x00000021ff077223 */ /* 0x000fe20000000015 */
[----:B0-----:R-:W-:-:S04]  /*4b30*/  IMAD.MOV.U32 R3, RZ, RZ, R5 ;  /* 0x000000ffff037224 */ /* 0x001fc800078e0005 */
[----:B------:R-:W-:Y:S01]  /*4b40*/  FSETP.GT.AND P0, PT, |R7|, 1.469367938527859385e-39, PT ;  /* 0x001000000700780b */ /* 0x000fe20003f04200 */
[----:B-1----:R-:W-:-:S12]  /*4b50*/  DFMA R18, R18, R24, 5.5511151231257827021e-17 ;  /* 0x3c9000001212742b */ /* 0x002fd80000000018 */
[----:B------:R-:W-:Y:S05]  /*4b60*/  @P0 BRA P1, `(.L_x_98) ;  /* 0x0000000000180947 */ /* 0x000fea0000800000 */
[----:B------:R-:W-:Y:S01]  /*4b70*/  IMAD.MOV.U32 R20, RZ, RZ, R22 ;  /* 0x000000ffff147224 */ /* 0x000fe200078e0016 */
[----:B------:R-:W-:Y:S02]  /*4b80*/  MOV R21, R23 ;  /* 0x0000001700157202 */ /* 0x000fe40000000f00 */
[----:B------:R-:W-:-:S07]  /*4b90*/  MOV R2, 0x4bb0 ;  /* 0x00004bb000027802 */ /* 0x000fce0000000f00 */
[----:B------:R-:W-:Y:S05]  /*4ba0*/  CALL.REL.NOINC `($__internal_3_$__cuda_sm20_div_rn_f64_full) ;  /* 0x0000000c00347944 */ /* 0x000fea0003c00000 */
[----:B------:R-:W-:Y:S02]  /*4bb0*/  IMAD.MOV.U32 R20, RZ, RZ, R26 ;  /* 0x000000ffff147224 */ /* 0x000fe400078e001a */
[----:B------:R-:W-:-:S07]  /*4bc0*/  IMAD.MOV.U32 R21, RZ, RZ, R27 ;  /* 0x000000ffff157224 */ /* 0x000fce00078e001b */
.L_x_98:
[----:B------:R-:W-:Y:S05]  /*4bd0*/  BSYNC.RECONVERGENT B2 ;  /* 0x0000000000027941 */ /* 0x000fea0003800200 */
.L_x_97:
[----:B------:R-:W-:Y:S01]  /*4be0*/  DADD R24, -R10, R20 ;  /* 0x000000000a187229 */ /* 0x000fe20000000114 */
[----:B------:R-:W-:Y:S01]  /*4bf0*/  IMAD.MOV.U32 R26, RZ, RZ, 0x652b82fe ;  /* 0x652b82feff1a7424 */ /* 0x000fe200078e00ff */
[----:B------:R-:W-:Y:S01]  /*4c00*/  UMOV UR6, 0x3b39803f ;  /* 0x3b39803f00067882 */ /* 0x000fe20000000000 */
[----:B------:R-:W-:Y:S01]  /*4c10*/  IMAD.MOV.U32 R27, RZ, RZ, 0x3ff71547 ;  /* 0x3ff71547ff1b7424 */ /* 0x000fe200078e00ff */
[----:B------:R-:W-:Y:S01]  /*4c20*/  UMOV UR7, 0x3c7abc9e ;  /* 0x3c7abc9e00077882 */ /* 0x000fe20000000000 */
[----:B------:R-:W-:Y:S03]  /*4c30*/  BSSY.RECONVERGENT B2, `(.L_x_99) ;  /* 0x0000039000027945 */ /* 0x000fe60003800200 */
[----:B------:R-:W-:-:S08]  /*4c40*/  DADD R22, -R32, R24 ;  /* 0x0000000020167229 */ /* 0x000fd00000000118 */
[----:B------:R-:W-:-:S08]  /*4c50*/  DMUL R20, R22, -0.5 ;  /* 0xbfe0000016147828 */ /* 0x000fd00000000000 */
[----:B------:R-:W-:Y:S01]  /*4c60*/  DMUL R22, R22, R20 ;  /* 0x0000001416167228 */ /* 0x000fe20000000000 */
[----:B------:R-:W-:Y:S02]  /*4c70*/  IMAD.MOV.U32 R20, RZ, RZ, -0x105c611 ;  /* 0xfefa39efff147424 */ /* 0x000fe400078e00ff */
[----:B------:R-:W-:-:S05]  /*4c80*/  IMAD.MOV.U32 R21, RZ, RZ, 0x3fe62e42 ;  /* 0x3fe62e42ff157424 */ /* 0x000fca00078e00ff */
[----:B------:R-:W-:Y:S02]  /*4c90*/  DFMA R26, R22, R26, 6.75539944105574400000e+15 ;  /* 0x43380000161a742b */ /* 0x000fe4000000001a */
[----:B------:R-:W-:-:S06]  /*4ca0*/  FSETP.GEU.AND P0, PT, |R23|, 4.1917929649353027344, PT ;  /* 0x4086232b1700780b */ /* 0x000fcc0003f0e200 */
[----:B------:R-:W-:-:S08]  /*4cb0*/  DADD R28, R26, -6.75539944105574400000e+15 ;  /* 0xc33800001a1c7429 */ /* 0x000fd00000000000 */
[----:B------:R-:W-:-:S08]  /*4cc0*/  DFMA R30, R28, -R20, R22 ;  /* 0x800000141c1e722b */ /* 0x000fd00000000016 */
        /* <DEDUP_REMOVED lines=31> */
[----:B------:R-:W-:-:S10]  /*4ec0*/  DFMA R30, R28, R30, 1 ;  /* 0x3ff000001c1e742b */ /* 0x000fd4000000001e */
[----:B------:R-:W-:Y:S02]  /*4ed0*/  IMAD R29, R26, 0x100000, R31 ;  /* 0x001000001a1d7824 */ /* 0x000fe400078e021f */
        /* <DEDUP_REMOVED lines=14> */
.L_x_100:
[----:B------:R-:W-:Y:S05]  /*4fc0*/  BSYNC.RECONVERGENT B2 ;  /* 0x0000000000027941 */ /* 0x000fea0003800200 */
.L_x_99:
[----:B------:R-:W-:-:S14]  /*4fd0*/  DSETP.GT.AND P0, PT, R18, R28, PT ;  /* 0x0000001c1200722a */ /* 0x000fdc0003f04000 */
[----:B------:R-:W-:Y:S05]  /*4fe0*/  @!P0 BRA `(.L_x_101) ;  /* 0x0000000800048947 */ /* 0x000fea0003800000 */
[----:B------:R-:W-:Y:S01]  /*4ff0*/  SHF.R.U32.HI R2, RZ, 0x2, R15 ;  /* 0x00000002ff027819 */ /* 0x000fe2000001160f */
[----:B------:R-:W-:Y:S01]  /*5000*/  IMAD.SHL.U32 R7, R5, 0x10, RZ ;  /* 0x0000001005077824 */ /* 0x000fe200078e00ff */
[----:B------:R-:W-:Y:S01]  /*5010*/  BSSY.RECONVERGENT B2, `(.L_x_102) ;  /* 0x0000078000027945 */ /* 0x000fe20003800200 */
[----:B------:R-:W-:Y:S01]  /*5020*/  IMAD.MOV.U32 R18, RZ, RZ, 0x0 ;  /* 0x00000000ff127424 */ /* 0x000fe200078e00ff */
[----:B------:R-:W-:Y:S01]  /*5030*/  LOP3.LUT R2, R2, R15, RZ, 0x3c, !PT ;  /* 0x0000000f02027212 */ /* 0x000fe200078e3cff */
[----:B------:R-:W-:Y:S01]  /*5040*/  IMAD.MOV.U32 R19, RZ, RZ, 0x3ca00000 ;  /* 0x3ca00000ff137424 */ /* 0x000fe200078e00ff */
[----:B------:R-:W-:Y:S01]  /*5050*/  SHF.R.U32.HI R15, RZ, 0x2, R8 ;  /* 0x00000002ff0f7819 */ /* 0x000fe20000011608 */
[----:B------:R-:W-:Y:S02]  /*5060*/  IMAD.MOV.U32 R28, RZ, RZ, -0x3ff ;  /* 0xfffffc01ff1c7424 */ /* 0x000fe400078e00ff */
[----:B------:R-:W-:Y:S01]  /*5070*/  IMAD.SHL.U32 R14, R2, 0x2, RZ ;  /* 0x00000002020e7824 */ /* 0x000fe200078e00ff */
[----:B------:R-:W-:-:S04]  /*5080*/  LOP3.LUT R15, R15, R8, RZ, 0x3c, !PT ;  /* 0x000000080f0f7212 */ /* 0x000fc800078e3cff */
[----:B------:R-:W-:Y:S01]  /*5090*/  LOP3.LUT R14, R2, R14, R7, 0x96, !PT ;  /* 0x0000000e020e7212 */ /* 0x000fe200078e9607 */
[----:B------:R-:W-:-:S03]  /*50a0*/  IMAD.SHL.U32 R7, R15, 0x2, RZ ;  /* 0x000000020f077824 */ /* 0x000fc600078e00ff */
[----:B------:R-:W-:Y:S02]  /*50b0*/  LOP3.LUT R8, R14, R5, RZ, 0x3c, !PT ;  /* 0x000000050e087212 */ /* 0x000fe400078e3cff */
[----:B------:R-:W-:-:S03]  /*50c0*/  SHF.R.U32.HI R14, RZ, 0x2, R9 ;  /* 0x00000002ff0e7819 */ /* 0x000fc60000011609 */
[----:B------:R-:W-:Y:S01]  /*50d0*/  IMAD.SHL.U32 R2, R8, 0x10, RZ ;  /* 0x0000001008027824 */ /* 0x000fe200078e00ff */
[----:B------:R-:W-:-:S04]  /*50e0*/  LOP3.LUT R14, R14, R9, RZ, 0x3c, !PT ;  /* 0x000000090e0e7212 */ /* 0x000fc800078e3cff */
[----:B------:R-:W-:Y:S02]  /*50f0*/  LOP3.LUT R7, R15, R7, R2, 0x96, !PT ;  /* 0x000000070f077212 */ /* 0x000fe400078e9602 */
[----:B------:R-:W-:Y:S02]  /*5100*/  SHF.L.U32 R2, R14, 0x1, RZ ;  /* 0x000000010e027819 */ /* 0x000fe400000006ff */
[----:B------:R-:W-:Y:S02]  /*5110*/  LOP3.LUT R9, R7, R8, RZ, 0x3c, !PT ;  /* 0x0000000807097212 */ /* 0x000fe400078e3cff */
[----:B------:R-:W-:Y:S02]  /*5120*/  SHF.R.U32.HI R15, RZ, 0x2, R6 ;  /* 0x00000002ff0f7819 */ /* 0x000fe40000011606 */
[----:B------:R-:W-:Y:S01]  /*5130*/  IADD3 R34, PT, PT, R4, 0xb0f8a, R9 ;  /* 0x000b0f8a04227810 */ /* 0x000fe20007ffe009 */
[----:B------:R-:W-:Y:S01]  /*5140*/  IMAD.SHL.U32 R7, R9, 0x10, RZ ;  /* 0x0000001009077824 */ /* 0x000fe200078e00ff */
[----:B------:R-:W-:Y:S01]  /*5150*/  LOP3.LUT R15, R15, R6, RZ, 0x3c, !PT ;  /* 0x000000060f0f7212 */ /* 0x000fe200078e3cff */
[----:B------:R-:W-:Y:S03]  /*5160*/  STG.E.64 desc[UR4][R16.64+0x8], R8 ;  /* 0x0000080810007986 */ /* 0x000fe6000c101b04 */
[----:B------:R-:W-:Y:S01]  /*5170*/  LOP3.LUT R2, R14, R2, R7, 0x96, !PT ;  /* 0x000000020e027212 */ /* 0x000fe200078e9607 */
[----:B------:R-:W-:-:S03]  /*5180*/  IMAD.SHL.U32 R7, R15, 0x2, RZ ;  /* 0x000000020f077824 */ /* 0x000fc600078e00ff */
[----:B------:R-:W-:Y:S02]  /*5190*/  LOP3.LUT R6, R2, R9, RZ, 0x3c, !PT ;  /* 0x0000000902067212 */ /* 0x000fe400078e3cff */
[C---:B------:R-:W-:Y:S02]  /*51a0*/  IADD3 R2, PT, PT, R4.reuse, 0x587c5, R8 ;  /* 0x000587c504027810 */ /* 0x040fe40007ffe008 */
[----:B------:R-:W-:Y:S01]  /*51b0*/  IADD3 R23, PT, PT, R4, 0x10974f, R6 ;  /* 0x0010974f04177810 */ /* 0x000fe20007ffe006 */
[----:B------:R-:W-:Y:S02]  /*51c0*/  IMAD.SHL.U32 R14, R6, 0x10, RZ ;  /* 0x00000010060e7824 */ /* 0x000fe400078e00ff */
[----:B------:R-:W-:-:S03]  /*51d0*/  VIADD R4, R4, 0x161f14 ;  /* 0x00161f1404047836 */ /* 0x000fc60000000000 */
[----:B------:R-:W-:Y:S02]  /*51e0*/  LOP3.LUT R7, R15, R7, R14, 0x96, !PT ;  /* 0x000000070f077212 */ /* 0x000fe400078e960e */
[----:B------:R0:W-:Y:S02]  /*51f0*/  STG.E.64 desc[UR4][R16.64], R4 ;  /* 0x0000000410007986 */ /* 0x0001e4000c101b04 */
[----:B------:R-:W-:-:S05]  /*5200*/  LOP3.LUT R7, R7, R6, RZ, 0x3c, !PT ;  /* 0x0000000607077212 */ /* 0x000fca00078e3cff */
[----:B------:R-:W-:Y:S01]  /*5210*/  IMAD.IADD R14, R7, 0x1, R4 ;  /* 0x00000001070e7824 */ /* 0x000fe200078e0204 */
[----:B------:R1:W-:Y:S03]  /*5220*/  STG.E.64 desc[UR4][R16.64+0x10], R6 ;  /* 0x0000100610007986 */ /* 0x0003e6000c101b04 */
[----:B------:R-:W-:-:S04]  /*5230*/  IMAD.WIDE.U32 R14, R14, 0x200000, RZ ;  /* 0x002000000e0e7825 */ /* 0x000fc800078e00ff */
[----:B0-----:R-:W-:Y:S01]  /*5240*/  IMAD.MOV.U32 R5, RZ, RZ, R7 ;  /* 0x000000ffff057224 */ /* 0x001fe200078e0007 */
[----:B------:R-:W-:Y:S01]  /*5250*/  LOP3.LUT R22, R14, R23, RZ, 0x3c, !PT ;  /* 0x000000170e167212 */ /* 0x000fe200078e3cff */
[----:B------:R-:W-:-:S04]  /*5260*/  IMAD.MOV.U32 R23, RZ, RZ, R15 ;  /* 0x000000ffff177224 */ /* 0x000fc800078e000f */
[----:B------:R-:W0:Y:S02]  /*5270*/  I2F.F64.U64 R14, R22 ;  /* 0x00000016000e7312 */ /* 0x000e240000301800 */
[----:B0-----:R-:W-:-:S10]  /*5280*/  DFMA R18, R14, R18, 5.5511151231257827021e-17 ;  /* 0x3c9000000e12742b */ /* 0x001fd40000000012 */
[----:B------:R-:W-:Y:S01]  /*5290*/  ISETP.GT.AND P0, PT, R19, 0xfffff, PT ;  /* 0x000fffff1300780c */ /* 0x000fe20003f04270 */
[--C-:B------:R-:W-:Y:S02]  /*52a0*/  IMAD.MOV.U32 R14, RZ, RZ, R18.reuse ;  /* 0x000000ffff0e7224 */ /* 0x100fe400078e0012 */
[--C-:B------:R-:W-:Y:S02]  /*52b0*/  IMAD.MOV.U32 R15, RZ, RZ, R19.reuse ;  /* 0x000000ffff0f7224 */ /* 0x100fe400078e0013 */
[----:B------:R-:W-:Y:S02]  /*52c0*/  IMAD.MOV.U32 R29, RZ, RZ, R19 ;  /* 0x000000ffff1d7224 */ /* 0x000fe400078e0013 */
[----:B------:R-:W-:-:S06]  /*52d0*/  IMAD.MOV.U32 R26, RZ, RZ, R18 ;  /* 0x000000ffff1a7224 */ /* 0x000fcc00078e0012 */
[----:B------:R-:W-:Y:S01]  /*52e0*/  @!P0 DMUL R14, R14, 1.80143985094819840000e+16 ;  /* 0x435000000e0e8828 */ /* 0x000fe20000000000 */
[----:B------:R-:W-:-:S09]  /*52f0*/  @!P0 IMAD.MOV.U32 R28, RZ, RZ, -0x435 ;  /* 0xfffffbcbff1c8424 */ /* 0x000fd200078e00ff */
[----:B------:R-:W-:Y:S01]  /*5300*/  @!P0 IMAD.MOV.U32 R29, RZ, RZ, R15 ;  /* 0x000000ffff1d8224 */ /* 0x000fe200078e000f */
[----:B------:R-:W-:-:S03]  /*5310*/  @!P0 MOV R26, R14 ;  /* 0x0000000e001a8202 */ /* 0x000fc60000000f00 */
[----:B------:R-:W-:-:S05]  /*5320*/  VIADD R19, R29, 0xffffffff ;  /* 0xffffffff1d137836 */ /* 0x000fca0000000000 */
[----:B------:R-:W-:-:S13]  /*5330*/  ISETP.GT.U32.AND P1, PT, R19, 0x7feffffe, PT ;  /* 0x7feffffe1300780c */ /* 0x000fda0003f24070 */
[----:B-1----:R-:W-:Y:S05]  /*5340*/  @P1 BRA `(.L_x_103) ;  /* 0x0000000000f81947 */ /* 0x002fea0003800000 */
[----:B------:R-:W-:Y:S01]  /*5350*/  LOP3.LUT R7, R29, 0xfffff, RZ, 0xc0, !PT ;  /* 0x000fffff1d077812 */ /* 0x000fe200078ec0ff */
[----:B------:R-:W-:Y:S01]  /*5360*/  IMAD.MOV.U32 R22, RZ, RZ, RZ ;  /* 0x000000ffff167224 */ /* 0x000fe200078e00ff */
[----:B------:R-:W-:Y:S01]  /*5370*/  UMOV UR6, 0x3ae80f1e ;  /* 0x3ae80f1e00067882 */ /* 0x000fe20000000000 */
[----:B------:R-:W-:Y:S01]  /*5380*/  UMOV UR7, 0x3eb1380b ;  /* 0x3eb1380b00077882 */ /* 0x000fe20000000000 */
[----:B------:R-:W-:Y:S01]  /*5390*/  LOP3.LUT R27, R7, 0x3ff00000, RZ, 0xfc, !PT ;  /* 0x3ff00000071b7812 */ /* 0x000fe200078efcff */
[----:B------:R-:W-:Y:S01]  /*53a0*/  UMOV UR8, 0x80000000 ;  /* 0x8000000000087882 */ /* 0x000fe20000000000 */
[----:B------:R-:W-:Y:S02]  /*53b0*/  UMOV UR9, 0x43300000 ;  /* 0x4330000000097882 */ /* 0x000fe40000000000 */
[----:B------:R-:W-:-:S13]  /*53c0*/  ISETP.GE.U32.AND P0, PT, R27, 0x3ff6a09f, PT ;  /* 0x3ff6a09f1b00780c */ /* 0x000fda0003f06070 */
[----:B------:R-:W-:-:S04]  /*53d0*/  @P0 VIADD R7, R27, 0xfff00000 ;  /* 0xfff000001b070836 */ /* 0x000fc80000000000 */
[----:B------:R-:W-:-:S06]  /*53e0*/  @P0 IMAD.MOV.U32 R27, RZ, RZ, R7 ;  /* 0x000000ffff1b0224 */ /* 0x000fcc00078e0007 */
[C---:B------:R-:W-:Y:S02]  /*53f0*/  DADD R30, R26.reuse, 1 ;  /* 0x3ff000001a1e7429 */ /* 0x040fe40000000000 */
[----:B------:R-:W-:-:S04]  /*5400*/  DADD R26, R26, -1 ;  /* 0xbff000001a1a7429 */ /* 0x000fc80000000000 */
[----:B------:R-:W0:Y:S02]  /*5410*/  MUFU.RCP64H R23, R31 ;  /* 0x0000001f00177308 */ /* 0x000e240000001800 */
[----:B0-----:R-:W-:Y:S01]  /*5420*/  DFMA R14, -R30, R22, 1 ;  /* 0x3ff000001e0e742b */ /* 0x001fe20000000116 */
[----:B------:R-:W-:Y:S01]  /*5430*/  LEA.HI R30, R29, R28, RZ, 0xc ;  /* 0x0000001c1d1e7211 */ /* 0x000fe200078f60ff */
[----:B------:R-:W-:-:S04]  /*5440*/  IMAD.MOV.U32 R31, RZ, RZ, 0x43300000 ;  /* 0x43300000ff1f7424 */ /* 0x000fc800078e00ff */
[----:B------:R-:W-:Y:S02]  /*5450*/  @P0 VIADD R30, R30, 0x1 ;  /* 0x000000011e1e0836 */ /* 0x000fe40000000000 */
[----:B------:R-:W-:-:S03]  /*5460*/  DFMA R14, R14, R14, R14 ;  /* 0x0000000e0e0e722b */ /* 0x000fc6000000000e */
[----:B------:R-:W-:-:S05]  /*5470*/  LOP3.LUT R30, R30, 0x80000000, RZ, 0x3c, !PT ;  /* 0x800000001e1e7812 */ /* 0x000fca00078e3cff */
[----:B------:R-:W-:Y:S01]  /*5480*/  DFMA R22, R22, R14, R22 ;  /* 0x0000000e1616722b */ /* 0x000fe20000000016 */
[----:B------:R-:W-:Y:S01]  /*5490*/  IMAD.MOV.U32 R14, RZ, RZ, -0x748574fc ;  /* 0x8b7a8b04ff0e7424 */ /* 0x000fe200078e00ff */
[----:B------:R-:W-:Y:S01]  /*54a0*/  DADD R30, R30, -UR8 ;  /* 0x800000081e1e7e29 */ /* 0x000fe20008000000 */
[----:B------:R-:W-:Y:S01]  /*54b0*/  IMAD.MOV.U32 R15, RZ, RZ, 0x3ed0ee25 ;  /* 0x3ed0ee25ff0f7424 */ /* 0x000fe200078e00ff */
[----:B------:R-:W-:Y:S01]  /*54c0*/  UMOV UR8, 0xfefa39ef ;  /* 0xfefa39ef00087882 */ /* 0x000fe20000000000 */
[----:B------:R-:W-:-:S03]  /*54d0*/  UMOV UR9, 0x3fe62e42 ;  /* 0x3fe62e4200097882 */ /* 0x000fc60000000000 */
[----:B------:R-:W-:-:S08]  /*54e0*/  DMUL R18, R26, R22 ;  /* 0x000000161a127228 */ /* 0x000fd00000000000 */
[----:B------:R-:W-:-:S08]  /*54f0*/  DFMA R18, R26, R22, R18 ;  /* 0x000000161a12722b */ /* 0x000fd00000000012 */
[----:B------:R-:W-:Y:S02]  /*5500*/  DMUL R24, R18, R18 ;  /* 0x0000001212187228 */ /* 0x000fe40000000000 */
[----:B------:R-:W-:-:S06]  /*5510*/  DADD R28, R26, -R18 ;  /* 0x000000001a1c7229 */ /* 0x000fcc0000000812 */
[----:B------:R-:W-:Y:S01]  /*5520*/  DFMA R14, R24, UR6, R14 ;  /* 0x00000006180e7c2b */ /* 0x000fe2000800000e */
[----:B------:R-:W-:Y:S01]  /*5530*/  UMOV UR6, 0x9f02676f ;  /* 0x9f02676f00067882 */ /* 0x000fe20000000000 */
[----:B------:R-:W-:Y:S01]  /*5540*/  UMOV UR7, 0x3ef3b266 ;  /* 0x3ef3b26600077882 */ /* 0x000fe20000000000 */
[----:B------:R-:W-:-:S05]  /*5550*/  DADD R28, R28, R28 ;  /* 0x000000001c1c7229 */ /* 0x000fca000000001c */
[----:B------:R-:W-:Y:S01]  /*5560*/  DFMA R14, R24, R14, UR6 ;  /* 0x00000006180e7e2b */ /* 0x000fe2000800000e */
[----:B------:R-:W-:Y:S01]  /*5570*/  UMOV UR6, 0xa9ab0956 ;  /* 0xa9ab095600067882 */ /* 0x000fe20000000000 */
[----:B------:R-:W-:Y:S01]  /*5580*/  UMOV UR7, 0x3f1745cb ;  /* 0x3f1745cb00077882 */ /* 0x000fe20000000000 */
[----:B------:R-:W-:-:S05]  /*5590*/  DFMA R28, R26, -R18, R28 ;  /* 0x800000121a1c722b */ /* 0x000fca000000001c */
        /* <DEDUP_REMOVED lines=15> */
[----:B------:R-:W-:Y:S01]  /*5690*/  DFMA R14, R30, UR8, R18 ;  /* 0x000000081e0e7c2b */ /* 0x000fe20008000012 */
[----:B------:R-:W-:-:S05]  /*56a0*/  UMOV UR7, 0x3c7abc9e ;  /* 0x3c7abc9e00077882 */ /* 0x000fca0000000000 */
[----:B------:R-:W-:Y:S02]  /*56b0*/  DMUL R26, R24, R26 ;  /* 0x0000001a181a7228 */ /* 0x000fe40000000000 */
[----:B------:R-:W-:-:S06]  /*56c0*/  DFMA R20, R30, -R20, R14 ;  /* 0x800000141e14722b */ /* 0x000fcc000000000e */
[C---:B------:R-:W-:Y:S02]  /*56d0*/  DFMA R26, R18.reuse, R26, R28 ;  /* 0x0000001a121a722b */ /* 0x040fe4000000001c */
[----:B------:R-:W-:-:S08]  /*56e0*/  DADD R20, -R18, R20 ;  /* 0x0000000012147229 */ /* 0x000fd00000000114 */
[----:B------:R-:W-:-:S08]  /*56f0*/  DADD R20, R26, -R20 ;  /* 0x000000001a147229 */ /* 0x000fd00000000814 */
[----:B------:R-:W-:-:S08]  /*5700*/  DFMA R20, R30, UR6, R20 ;  /* 0x000000061e147c2b */ /* 0x000fd00008000014 */
[----:B------:R-:W-:Y:S01]  /*5710*/  DADD R14, R14, R20 ;  /* 0x000000000e0e7229 */ /* 0x000fe20000000014 */
[----:B------:R-:W-:Y:S10]  /*5720*/  BRA `(.L_x_104) ;  /* 0x0000000000187947 */ /* 0x000ff40003800000 */
.L_x_103:
[----:B------:R-:W-:Y:S01]  /*5730*/  IMAD.MOV.U32 R18, RZ, RZ, 0x0 ;  /* 0x00000000ff127424 */ /* 0x000fe200078e00ff */
[----:B------:R-:W-:Y:S01]  /*5740*/  LOP3.LUT P0, RZ, R15, 0x7fffffff, RZ, 0xc0, !PT ;  /* 0x7fffffff0fff7812 */ /* 0x000fe2000780c0ff */
[----:B------:R-:W-:-:S06]  /*5750*/  IMAD.MOV.U32 R19, RZ, RZ, 0x7ff00000 ;  /* 0x7ff00000ff137424 */ /* 0x000fcc00078e00ff */
[----:B------:R-:W-:-:S10]  /*5760*/  DFMA R18, R14, R18, +INF ;  /* 0x7ff000000e12742b */ /* 0x000fd40000000012 */
[----:B------:R-:W-:Y:S02]  /*5770*/  FSEL R14, R18, RZ, P0 ;  /* 0x000000ff120e7208 */ /* 0x000fe40000000000 */
[----:B------:R-:W-:-:S07]  /*5780*/  FSEL R15, R19, -QNAN , P0 ;  /* 0xfff00000130f7808 */ /* 0x000fce0000000000 */
.L_x_104:
[----:B------:R-:W-:Y:S05]  /*5790*/  BSYNC.RECONVERGENT B2 ;  /* 0x0000000000027941 */ /* 0x000fea0003800200 */
.L_x_102:
[----:B------:R-:W-:Y:S01]  /*57a0*/  IMAD.WIDE.U32 R34, R34, 0x200000, RZ ;  /* 0x0020000022227825 */ /* 0x000fe200078e00ff */
[----:B------:R-:W-:-:S03]  /*57b0*/  DADD R22, -RZ, -R14 ;  /* 0x00000000ff167229 */ /* 0x000fc6000000090e */
[----:B------:R-:W-:Y:S01]  /*57c0*/  IMAD.MOV.U32 R7, RZ, RZ, R35 ;  /* 0x000000ffff077224 */ /* 0x000fe200078e0023 */
[----:B------:R-:W-:Y:S01]  /*57d0*/  LOP3.LUT R2, R34, R2, RZ, 0x3c, !PT ;  /* 0x0000000222027212 */ /* 0x000fe200078e3cff */
[----:B------:R-:W-:Y:S01]  /*57e0*/  IMAD.MOV.U32 R15, RZ, RZ, R3 ;  /* 0x000000ffff0f7224 */ /* 0x000fe200078e0003 */
[----:B------:R-:W-:Y:S06]  /*57f0*/  BRA `(.L_x_105) ;  /* 0xfffffff000887947 */ /* 0x000fec000383ffff */
.L_x_101:
[----:B------:R-:W-:Y:S05]  /*5800*/  BSYNC.RECONVERGENT B1 ;  /* 0x0000000000017941 */ /* 0x000fea0003800200 */
.L_x_71:
[----:B------:R-:W-:Y:S05]  /*5810*/  BSYNC.RECONVERGENT B0 ;  /* 0x0000000000007941 */ /* 0x000fea0003800200 */
.L_x_51:
[----:B------:R-:W0:Y:S01]  /*5820*/  LDC.64 R2, c[0x0][0x398] ;  /* 0x0000e600ff027b82 */ /* 0x000e220000000a00 */
[----:B------:R-:W-:-:S08]  /*5830*/  DADD R10, R10, R24 ;  /* 0x000000000a0a7229 */ /* 0x000fd00000000018 */
[----:B------:R-:W-:Y:S01]  /*5840*/  DMUL R10, R12, R10 ;  /* 0x0000000a0c0a7228 */ /* 0x000fe20000000000 */
[----:B0-----:R-:W-:-:S06]  /*5850*/  IMAD.WIDE R2, R0, 0x8, R2 ;  /* 0x0000000800027825 */ /* 0x001fcc00078e0202 */
[----:B------:R-:W-:Y:S01]  /*5860*/  STG.E.64 desc[UR4][R2.64], R10 ;  /* 0x0000000a02007986 */ /* 0x000fe2000c101b04 */
[----:B------:R-:W-:Y:S05]  /*5870*/  EXIT ;  /* 0x000000000000794d */ /* 0x000fea0003800000 */
        .weak           $__internal_3_$__cuda_sm20_div_rn_f64_full
        .type           $__internal_3_$__cuda_sm20_div_rn_f64_full,@function
        .size           $__internal_3_$__cuda_sm20_div_rn_f64_full,($__internal_4_$__cuda_sm20_dsqrt_rn_f64_mediumpath_v1 - $__internal_3_$__cuda_sm20_div_rn_f64_full)
$__internal_3_$__cuda_sm20_div_rn_f64_full:
[----:B------:R-:W-:Y:S01]  /*5880*/  FSETP.GEU.AND P2, PT, |R21|, 1.469367938527859385e-39, PT ;  /* 0x001000001500780b */ /* 0x000fe20003f4e200 */
[----:B------:R-:W-:Y:S01]  /*5890*/  IMAD.MOV.U32 R24, RZ, RZ, R20 ;  /* 0x000000ffff187224 */ /* 0x000fe200078e0014 */
[C---:B------:R-:W-:Y:S01]  /*58a0*/  FSETP.GEU.AND P0, PT, |R33|.reuse, 1.469367938527859385e-39, PT ;  /* 0x001000002100780b */ /* 0x040fe20003f0e200 */
[----:B------:R-:W-:Y:S01]  /*58b0*/  IMAD.MOV.U32 R26, RZ, RZ, 0x1 ;  /* 0x00000001ff1a7424 */ /* 0x000fe200078e00ff */
[----:B------:R-:W-:Y:S01]  /*58c0*/  LOP3.LUT R22, R33, 0x800fffff, RZ, 0xc0, !PT ;  /* 0x800fffff21167812 */ /* 0x000fe200078ec0ff */
[----:B------:R-:W-:Y:S01]  /*58d0*/  BSSY.RECONVERGENT B3, `(.L_x_106) ;  /* 0x0000052000037945 */ /* 0x000fe20003800200 */
[----:B------:R-:W-:Y:S02]  /*58e0*/  LOP3.LUT R7, R21, 0x7ff00000, RZ, 0xc0, !PT ;  /* 0x7ff0000015077812 */ /* 0x000fe400078ec0ff */
[----:B------:R-:W-:Y:S01]  /*58f0*/  LOP3.LUT R23, R22, 0x3ff00000, RZ, 0xfc, !PT ;  /* 0x3ff0000016177812 */ /* 0x000fe200078efcff */
[----:B------:R-:W-:Y:S01]  /*5900*/  IMAD.MOV.U32 R22, RZ, RZ, R32 ;  /* 0x000000ffff167224 */ /* 0x000fe200078e0020 */
[----:B------:R-:W-:-:S03]  /*5910*/  LOP3.LUT R34, R33, 0x7ff00000, RZ, 0xc0, !PT ;  /* 0x7ff0000021227812 */ /* 0x000fc600078ec0ff */
[----:B------:R-:W-:Y:S01]  /*5920*/  @!P2 LOP3.LUT R14, R33, 0x7ff00000, RZ, 0xc0, !PT ;  /* 0x7ff00000210ea812 */ /* 0x000fe200078ec0ff */
[----:B------:R-:W-:Y:S01]  /*5930*/  @!P2 IMAD.MOV.U32 R28, RZ, RZ, RZ ;  /* 0x000000ffff1ca224 */ /* 0x000fe200078e00ff */
[----:B------:R-:W-:Y:S01]  /*5940*/  @!P0 DMUL R22, R32, 8.98846567431157953865e+307 ;  /* 0x7fe0000020168828 */ /* 0x000fe20000000000 */
[C---:B------:R-:W-:Y:S02]  /*5950*/  ISETP.GE.U32.AND P1, PT, R7.reuse, R34, PT ;  /* 0x000000220700720c */ /* 0x040fe40003f26070 */
[----:B------:R-:W-:Y:S01]  /*5960*/  @!P2 ISETP.GE.U32.AND P3, PT, R7, R14, PT ;  /* 0x0000000e0700a20c */ /* 0x000fe20003f66070 */
[----:B------:R-:W-:Y:S02]  /*5970*/  IMAD.MOV.U32 R14, RZ, RZ, 0x1ca00000 ;  /* 0x1ca00000ff0e7424 */ /* 0x000fe400078e00ff */
[----:B------:R-:W0:Y:S03]  /*5980*/  MUFU.RCP64H R27, R23 ;  /* 0x00000017001b7308 */ /* 0x000e260000001800 */
[----:B------:R-:W-:-:S02]  /*5990*/  @!P2 SEL R29, R14, 0x63400000, !P3 ;  /* 0x634000000e1da807 */ /* 0x000fc40005800000 */
[----:B------:R-:W-:Y:S02]  /*59a0*/  SEL R25, R14, 0x63400000, !P1 ;  /* 0x634000000e197807 */ /* 0x000fe40004800000 */
[--C-:B------:R-:W-:Y:S02]  /*59b0*/  @!P2 LOP3.LUT R29, R29, 0x80000000, R21.reuse, 0xf8, !PT ;  /* 0x800000001d1da812 */ /* 0x100fe400078ef815 */
[----:B------:R-:W-:Y:S02]  /*59c0*/  LOP3.LUT R25, R25, 0x800fffff, R21, 0xf8, !PT ;  /* 0x800fffff19197812 */ /* 0x000fe400078ef815 */
[----:B------:R-:W-:Y:S02]  /*59d0*/  @!P2 LOP3.LUT R29, R29, 0x100000, RZ, 0xfc, !PT ;  /* 0x001000001d1da812 */ /* 0x000fe400078efcff */
[----:B------:R-:W-:-:S04]  /*59e0*/  @!P0 LOP3.LUT R34, R23, 0x7ff00000, RZ, 0xc0, !PT ;  /* 0x7ff0000017228812 */ /* 0x000fc800078ec0ff */
[----:B------:R-:W-:Y:S02]  /*59f0*/  @!P2 DFMA R24, R24, 2, -R28 ;  /* 0x400000001818a82b */ /* 0x000fe4000000081c */
[----:B0-----:R-:W-:-:S08]  /*5a00*/  DFMA R28, R26, -R22, 1 ;  /* 0x3ff000001a1c742b */ /* 0x001fd00000000816 */
[----:B------:R-:W-:-:S08]  /*5a10*/  DFMA R28, R28, R28, R28 ;  /* 0x0000001c1c1c722b */ /* 0x000fd0000000001c */
[----:B------:R-:W-:-:S08]  /*5a20*/  DFMA R28, R26, R28, R26 ;  /* 0x0000001c1a1c722b */ /* 0x000fd0000000001a */
[----:B------:R-:W-:-:S08]  /*5a30*/  DFMA R26, R28, -R22, 1 ;  /* 0x3ff000001c1a742b */ /* 0x000fd00000000816 */
[----:B------:R-:W-:-:S08]  /*5a40*/  DFMA R26, R28, R26, R28 ;  /* 0x0000001a1c1a722b */ /* 0x000fd0000000001c */
[----:B------:R-:W-:-:S08]  /*5a50*/  DMUL R28, R26, R24 ;  /* 0x000000181a1c7228 */ /* 0x000fd00000000000 */
[----:B------:R-:W-:-:S08]  /*5a60*/  DFMA R30, R28, -R22, R24 ;  /* 0x800000161c1e722b */ /* 0x000fd00000000018 */
[----:B------:R-:W-:Y:S01]  /*5a70*/  DFMA R30, R26, R30, R28 ;  /* 0x0000001e1a1e722b */ /* 0x000fe2000000001c */
[----:B------:R-:W-:Y:S01]  /*5a80*/  IMAD.MOV.U32 R28, RZ, RZ, R7 ;  /* 0x000000ffff1c7224 */ /* 0x000fe200078e0007 */
[----:B------:R-:W-:-:S04]  /*5a90*/  @!P2 LOP3.LUT R28, R25, 0x7ff00000, RZ, 0xc0, !PT ;  /* 0x7ff00000191ca812 */ /* 0x000fc800078ec0ff */
[----:B------:R-:W-:-:S04]  /*5aa0*/  IADD3 R26, PT, PT, R28, -0x1, RZ ;  /* 0xffffffff1c1a7810 */ /* 0x000fc80007ffe0ff */
[----:B------:R-:W-:Y:S01]  /*5ab0*/  ISETP.GT.U32.AND P0, PT, R26, 0x7feffffe, PT ;  /* 0x7feffffe1a00780c */ /* 0x000fe20003f04070 */
[----:B------:R-:W-:-:S05]  /*5ac0*/  VIADD R26, R34, 0xffffffff ;  /* 0xffffffff221a7836 */ /* 0x000fca0000000000 */
[----:B------:R-:W-:-:S13]  /*5ad0*/  ISETP.GT.U32.OR P0, PT, R26, 0x7feffffe, P0 ;  /* 0x7feffffe1a00780c */ /* 0x000fda0000704470 */
[----:B------:R-:W-:Y:S05]  /*5ae0*/  @P0 BRA `(.L_x_107) ;  /* 0x00000000006c0947 */ /* 0x000fea0003800000 */
[----:B------:R-:W-:-:S04]  /*5af0*/  LOP3.LUT R26, R33, 0x7ff00000, RZ, 0xc0, !PT ;  /* 0x7ff00000211a7812 */ /* 0x000fc800078ec0ff */
[CC--:B------:R-:W-:Y:S02]  /*5b00*/  VIADDMNMX R20, R7.reuse, -R26.reuse, 0xb9600000, !PT ;  /* 0xb960000007147446 */ /* 0x0c0fe4000780091a */
[----:B------:R-:W-:Y:S02]  /*5b10*/  ISETP.GE.U32.AND P0, PT, R7, R26, PT ;  /* 0x0000001a0700720c */ /* 0x000fe40003f06070 */
[----:B------:R-:W-:Y:S01]  /*5b20*/  VIMNMX R7, PT, PT, R20, 0x46a00000, PT ;  /* 0x46a0000014077848 */ /* 0x000fe20003fe0100 */
[----:B------:R-:W-:Y:S01]  /*5b30*/  IMAD.MOV.U32 R20, RZ, RZ, RZ ;  /* 0x000000ffff147224 */ /* 0x000fe200078e00ff */
[----:B------:R-:W-:-:S05]  /*5b40*/  SEL R14, R14, 0x63400000, !P0 ;  /* 0x634000000e0e7807 */ /* 0x000fca0004000000 */
[----:B------:R-:W-:-:S04]  /*5b50*/  IMAD.IADD R7, R7, 0x1, -R14 ;  /* 0x0000000107077824 */ /* 0x000fc800078e0a0e */
[----:B------:R-:W-:-:S06]  /*5b60*/  VIADD R21, R7, 0x7fe00000 ;  /* 0x7fe0000007157836 */ /* 0x000fcc0000000000 */
[----:B------:R-:W-:-:S10]  /*5b70*/  DMUL R26, R30, R20 ;  /* 0x000000141e1a7228 */ /* 0x000fd40000000000 */
[----:B------:R-:W-:-:S13]  /*5b80*/  FSETP.GTU.AND P0, PT, |R27|, 1.469367938527859385e-39, PT ;  /* 0x001000001b00780b */ /* 0x000fda0003f0c200 */
[----:B------:R-:W-:Y:S05]  /*5b90*/  @P0 BRA `(.L_x_108) ;  /* 0x0000000000940947 */ /* 0x000fea0003800000 */
[----:B------:R-:W-:-:S06]  /*5ba0*/  DFMA R22, R30, -R22, R24 ;  /* 0x800000161e16722b */ /* 0x000fcc0000000018 */
[----:B------:R-:W-:-:S04]  /*5bb0*/  IMAD.MOV.U32 R22, RZ, RZ, RZ ;  /* 0x000000ffff167224 */ /* 0x000fc800078e00ff */
[C---:B------:R-:W-:Y:S02]  /*5bc0*/  FSETP.NEU.AND P0, PT, R23.reuse, RZ, PT ;  /* 0x000000ff1700720b */ /* 0x040fe40003f0d000 */
[----:B------:R-:W-:-:S04]  /*5bd0*/  LOP3.LUT R25, R23, 0x80000000, R33, 0x48, !PT ;  /* 0x8000000017197812 */ /* 0x000fc800078e4821 */
[----:B------:R-:W-:-:S07]  /*5be0*/  LOP3.LUT R23, R25, R21, RZ, 0xfc, !PT ;  /* 0x0000001519177212 */ /* 0x000fce00078efcff */
[----:B------:R-:W-:Y:S05]  /*5bf0*/  @!P0 BRA `(.L_x_108) ;  /* 0x00000000007c8947 */ /* 0x000fea0003800000 */
[----:B------:R-:W-:Y:S01]  /*5c00*/  IMAD.MOV R21, RZ, RZ, -R7 ;  /* 0x000000ffff157224 */ /* 0x000fe200078e0a07 */
[----:B------:R-:W-:Y:S01]  /*5c10*/  DMUL.RP R22, R30, R22 ;  /* 0x000000161e167228 */ /* 0x000fe20000008000 */
[----:B------:R-:W-:Y:S01]  /*5c20*/  IMAD.MOV.U32 R20, RZ, RZ, RZ ;  /* 0x000000ffff147224 */ /* 0x000fe200078e00ff */
[----:B------:R-:W-:-:S05]  /*5c30*/  IADD3 R7, PT, PT, -R7, -0x43300000, RZ ;  /* 0xbcd0000007077810 */ /* 0x000fca0007ffe1ff */
[----:B------:R-:W-:-:S03]  /*5c40*/  DFMA R20, R26, -R20, R30 ;  /* 0x800000141a14722b */ /* 0x000fc6000000001e */
[----:B------:R-:W-:-:S07]  /*5c50*/  LOP3.LUT R25, R23, R25, RZ, 0x3c, !PT ;  /* 0x0000001917197212 */ /* 0x000fce00078e3cff */
[----:B------:R-:W-:-:S04]  /*5c60*/  FSETP.NEU.AND P0, PT, |R21|, R7, PT ;  /* 0x000000071500720b */ /* 0x000fc80003f0d200 */
[----:B------:R-:W-:Y:S02]  /*5c70*/  FSEL R26, R22, R26, !P0 ;  /* 0x0000001a161a7208 */ /* 0x000fe40004000000 */
[----:B------:R-:W-:Y:S01]  /*5c80*/  FSEL R27, R25, R27, !P0 ;  /* 0x0000001b191b7208 */ /* 0x000fe20004000000 */
[----:B------:R-:W-:Y:S06]  /*5c90*/  BRA `(.L_x_108) ;  /* 0x0000000000547947 */ /* 0x000fec0003800000 */
.L_x_107:
        /* <DEDUP_REMOVED lines=16> */
.L_x_110:
[----:B------:R-:W-:Y:S01]  /*5da0*/  LOP3.LUT R27, R33, 0x80000, RZ, 0xfc, !PT ;  /* 0x00080000211b7812 */ /* 0x000fe200078efcff */
[----:B------:R-:W-:Y:S01]  /*5db0*/  IMAD.MOV.U32 R26, RZ, RZ, R32 ;  /* 0x000000ffff1a7224 */ /* 0x000fe200078e0020 */
[----:B------:R-:W-:Y:S06]  /*5dc0*/  BRA `(.L_x_108) ;  /* 0x0000000000087947 */ /* 0x000fec0003800000 */
.L_x_109:
[----:B------:R-:W-:Y:S01]  /*5dd0*/  LOP3.LUT R27, R21, 0x80000, RZ, 0xfc, !PT ;  /* 0x00080000151b7812 */ /* 0x000fe200078efcff */
[----:B------:R-:W-:-:S07]  /*5de0*/  IMAD.MOV.U32 R26, RZ, RZ, R20 ;  /* 0x000000ffff1a7224 */ /* 0x000fce00078e0014 */
.L_x_108:
[----:B------:R-:W-:Y:S05]  /*5df0*/  BSYNC.RECONVERGENT B3 ;  /* 0x0000000000037941 */ /* 0x000fea0003800200 */
.L_x_106:
[----:B------:R-:W-:Y:S02]  /*5e00*/  IMAD.MOV.U32 R20, RZ, RZ, R2 ;  /* 0x000000ffff147224 */ /* 0x000fe400078e0002 */
[----:B------:R-:W-:-:S04]  /*5e10*/  IMAD.MOV.U32 R21, RZ, RZ, 0x0 ;  /* 0x00000000ff157424 */ /* 0x000fc800078e00ff */
[----:B------:R-:W-:Y:S05]  /*5e20*/  RET.REL.NODEC R20 `(_Z8sample_zP17curandStateXORWOWPiPdS2_) ;  /* 0xffffffa014747950 */ /* 0x000fea0003c3ffff */
        .weak           $__internal_4_$__cuda_sm20_dsqrt_rn_f64_mediumpath_v1
        .type           $__internal_4_$__cuda_sm20_dsqrt_rn_f64_mediumpath_v1,@function
        .size           $__internal_4_$__cuda_sm20_dsqrt_rn_f64_mediumpath_v1,($_Z8sample_zP17curandStateXORWOWPiPdS2_$__internal_accurate_pow - $__internal_4_$__cuda_sm20_dsqrt_rn_f64_mediumpath_v1)
$__internal_4_$__cuda_sm20_dsqrt_rn_f64_mediumpath_v1:
[----:B------:R-:W-:Y:S01]  /*5e30*/  ISETP.GE.U32.AND P0, PT, R24, -0x3400000, PT ;  /* 0xfcc000001800780c */ /* 0x000fe20003f06070 */
[----:B------:R-:W-:Y:S01]  /*5e40*/  BSSY.RECONVERGENT B4, `(.L_x_111) ;  /* 0x0000025000047945 */ /* 0x000fe20003800200 */
[----:B------:R-:W-:Y:S01]  /*5e50*/  IMAD.MOV.U32 R7, RZ, RZ, R5 ;  /* 0x000000ffff077224 */ /* 0x000fe200078e0005 */
[----:B------:R-:W-:-:S10]  /*5e60*/  MOV R5, R3 ;  /* 0x0000000300057202 */ /* 0x000fd40000000f00 */
[----:B------:R-:W-:Y:S05]  /*5e70*/  @!P0 BRA `(.L_x_112) ;  /* 0x0000000000208947 */ /* 0x000fea0003800000 */
[----:B------:R-:W-:-:S10]  /*5e80*/  DFMA.RM R6, R8, R6, R4 ;  /* 0x000000060806722b */ /* 0x000fd40000004004 */
[----:B------:R-:W-:-:S05]  /*5e90*/  IADD3 R4, P0, PT, R6, 0x1, RZ ;  /* 0x0000000106047810 */ /* 0x000fca0007f1e0ff */
[----:B------:R-:W-:-:S06]  /*5ea0*/  IMAD.X R5, RZ, RZ, R7, P0 ;  /* 0x000000ffff057224 */ /* 0x000fcc00000e0607 */
[----:B------:R-:W-:-:S08]  /*5eb0*/  DFMA.RP R14, -R6, R4, R14 ;  /* 0x00000004060e722b */ /* 0x000fd0000000810e */
[----:B------:R-:W-:-:S06]  /*5ec0*/  DSETP.GT.AND P0, PT, R14, RZ, PT ;  /* 0x000000ff0e00722a */ /* 0x000fcc0003f04000 */
[----:B------:R-:W-:Y:S02]  /*5ed0*/  FSEL R4, R4, R6, P0 ;  /* 0x0000000604047208 */ /* 0x000fe40000000000 */
[----:B------:R-:W-:Y:S01]  /*5ee0*/  FSEL R5, R5, R7, P0 ;  /* 0x0000000705057208 */ /* 0x000fe20000000000 */
[----:B------:R-:W-:Y:S06]  /*5ef0*/  BRA `(.L_x_113) ;  /* 0x0000000000647947 */ /* 0x000fec0003800000 */
.L_x_112:
[----:B------:R-:W-:-:S14]  /*5f00*/  DSETP.NE.AND P0, PT, R14, RZ, PT ;  /* 0x000000ff0e00722a */ /* 0x000fdc0003f05000 */
[----:B------:R-:W-:Y:S05]  /*5f10*/  @!P0 BRA `(.L_x_114) ;  /* 0x0000000000588947 */ /* 0x000fea0003800000 */
[----:B------:R-:W-:-:S13]  /*5f20*/  ISETP.GE.AND P0, PT, R15, RZ, PT ;  /* 0x000000ff0f00720c */ /* 0x000fda0003f06270 */
[----:B------:R-:W-:Y:S02]  /*5f30*/  @!P0 IMAD.MOV.U32 R4, RZ, RZ, 0x0 ;  /* 0x00000000ff048424 */ /* 0x000fe400078e00ff */
[----:B------:R-:W-:Y:S01]  /*5f40*/  @!P0 IMAD.MOV.U32 R5, RZ, RZ, -0x80000 ;  /* 0xfff80000ff058424 */ /* 0x000fe200078e00ff */
[----:B------:R-:W-:Y:S06]  /*5f50*/  @!P0 BRA `(.L_x_113) ;  /* 0x00000000004c8947 */ /* 0x000fec0003800000 */
[----:B------:R-:W-:-:S13]  /*5f60*/  ISETP.GT.AND P0, PT, R15, 0x7fefffff, PT ;  /* 0x7fefffff0f00780c */ /* 0x000fda0003f04270 */
[----:B------:R-:W-:Y:S05]  /*5f70*/  @P0 BRA `(.L_x_114) ;  /* 0x0000000000400947 */ /* 0x000fea0003800000 */
[----:B------:R-:W-:Y:S01]  /*5f80*/  DMUL R14, R14, 8.11296384146066816958e+31 ;  /* 0x469000000e0e7828 */ /* 0x000fe20000000000 */
[----:B------:R-:W-:Y:S02]  /*5f90*/  IMAD.MOV.U32 R8, RZ, RZ, RZ ;  /* 0x000000ffff087224 */ /* 0x000fe400078e00ff */
[----:B------:R-:W-:Y:S02]  /*5fa0*/  IMAD.MOV.U32 R4, RZ, RZ, 0x0 ;  /* 0x00000000ff047424 */ /* 0x000fe400078e00ff */
[----:B------:R-:W-:Y:S01]  /*5fb0*/  IMAD.MOV.U32 R5, RZ, RZ, 0x3fd80000 ;  /* 0x3fd80000ff057424 */ /* 0x000fe200078e00ff */
[----:B------:R-:W0:Y:S02]  /*5fc0*/  MUFU.RSQ64H R9, R15 ;  /* 0x0000000f00097308 */ /* 0x000e240000001c00 */
[----:B0-----:R-:W-:-:S08]  /*5fd0*/  DMUL R6, R8, R8 ;  /* 0x0000000808067228 */ /* 0x001fd00000000000 */
[----:B------:R-:W-:-:S08]  /*5fe0*/  DFMA R6, R14, -R6, 1 ;  /* 0x3ff000000e06742b */ /* 0x000fd00000000806 */
[----:B------:R-:W-:Y:S02]  /*5ff0*/  DFMA R4, R6, R4, 0.5 ;  /* 0x3fe000000604742b */ /* 0x000fe40000000004 */
[----:B------:R-:W-:-:S08]  /*6000*/  DMUL R6, R8, R6 ;  /* 0x0000000608067228 */ /* 0x000fd00000000000 */
[----:B------:R-:W-:-:S08]  /*6010*/  DFMA R6, R4, R6, R8 ;  /* 0x000000060406722b */ /* 0x000fd00000000008 */
[----:B------:R-:W-:Y:S02]  /*6020*/  DMUL R4, R14, R6 ;  /* 0x000000060e047228 */ /* 0x000fe40000000000 */
[----:B------:R-:W-:-:S06]  /*6030*/  VIADD R7, R7, 0xfff00000 ;  /* 0xfff0000007077836 */ /* 0x000fcc0000000000 */
[----:B------:R-:W-:-:S08]  /*6040*/  DFMA R8, R4, -R4, R14 ;  /* 0x800000040408722b */ /* 0x000fd0000000000e */
[----:B------:R-:W-:-:S10]  /*6050*/  DFMA R4, R6, R8, R4 ;  /* 0x000000080604722b */ /* 0x000fd40000000004 */
[----:B------:R-:W-:Y:S01]  /*6060*/  VIADD R5, R5, 0xfcb00000 ;  /* 0xfcb0000005057836 */ /* 0x000fe20000000000 */
[----:B------:R-:W-:Y:S06]  /*6070*/  BRA `(.L_x_113) ;  /* 0x0000000000047947 */ /* 0x000fec0003800000 */
.L_x_114:
[----:B------:R-:W-:-:S11]  /*6080*/  DADD R4, R14, R14 ;  /* 0x000000000e047229 */ /* 0x000fd6000000000e */
.L_x_113:
[----:B------:R-:W-:Y:S05]  /*6090*/  BSYNC.RECONVERGENT B4 ;  /* 0x0000000000047941 */ /* 0x000fea0003800200 */
.L_x_111:
[----:B------:R-:W-:-:S04]  /*60a0*/  IMAD.MOV.U32 R3, RZ, RZ, 0x0 ;  /* 0x00000000ff037424 */ /* 0x000fc800078e00ff */
[----:B------:R-:W-:Y:S05]  /*60b0*/  RET.REL.NODEC R2 `(_Z8sample_zP17curandStateXORWOWPiPdS2_) ;  /* 0xffffff9c02d07950 */ /* 0x000fea0003c3ffff */
        .type           $_Z8sample_zP17curandStateXORWOWPiPdS2_$__internal_accurate_pow,@function
        .size           $_Z8sample_zP17curandStateXORWOWPiPdS2_$__internal_accurate_pow,(.L_x_132 - $_Z8sample_zP17curandStateXORWOWPiPdS2_$__internal_accurate_pow)
$_Z8sample_zP17curandStateXORWOWPiPdS2_$__internal_accurate_pow:
[----:B------:R-:W-:Y:S01]  /*60c0*/  DADD R4, -RZ, |R20| ;  /* 0x00000000ff047229 */ /* 0x000fe20000000514 */
[----:B------:R-:W-:Y:S01]  /*60d0*/  IMAD.MOV.U32 R14, RZ, RZ, RZ ;  /* 0x000000ffff0e7224 */ /* 0x000fe200078e00ff */
[----:B------:R-:W-:Y:S01]  /*60e0*/  MOV R23, 0x3ed0f5d2 ;  /* 0x3ed0f5d200177802 */ /* 0x000fe20000000f00 */
[----:B------:R-:W-:Y:S01]  /*60f0*/  IMAD.MOV.U32 R22, RZ, RZ, 0x41ad3b5a ;  /* 0x41ad3b5aff167424 */ /* 0x000fe200078e00ff */
[----:B------:R-:W-:Y:S01]  /*6100*/  UMOV UR6, 0x7d2cafe2 ;  /* 0x7d2cafe200067882 */ /* 0x000fe20000000000 */
[----:B------:R-:W-:Y:S01]  /*6110*/  UMOV UR7, 0x3eb0f5ff ;  /* 0x3eb0f5ff00077882 */ /* 0x000fe20000000000 */
        /* <DEDUP_REMOVED lines=12> */
[----:B------:R-:W-:-:S03]  /*61e0*/  ISETP.GE.U32.AND P1, PT, R9, 0x3ff6a09f, PT ;  /* 0x3ff6a09f0900780c */ /* 0x000fc60003f26070 */
[----:B------:R-:W-:-:S10]  /*61f0*/  VIADD R5, R4, 0xfffffc01 ;  /* 0xfffffc0104057836 */ /* 0x000fd40000000000 */
        /* <DEDUP_REMOVED lines=81> */
[----:B------:R-:W-:-:S06]  /*6710*/  DMUL R2, R4, 0.5 ;  /* 0x3fe0000004027828 */ /* 0x000fcc0000000000 */
[----:B------:R-:W-:Y:S02]  /*6720*/  DADD R14, R8, R16 ;  /* 0x00000000080e7229 */ /* 0x000fe40000000010 */
[----:B------:R-:W-:Y:S01]  /*6730*/  DFMA R4, R4, 0.5, -R2 ;  /* 0x3fe000000404782b */ /* 0x000fe20000000802 */
[----:B------:R-:W-:Y:S02]  /*6740*/  IMAD.MOV.U32 R8, RZ, RZ, 0x652b82fe ;  /* 0x652b82feff087424 */ /* 0x000fe400078e00ff */
[----:B------:R-:W-:-:S05]  /*6750*/  IMAD.MOV.U32 R9, RZ, RZ, 0x3ff71547 ;  /* 0x3ff71547ff097424 */ /* 0x000fca00078e00ff */
[----:B------:R-:W-:-:S08]  /*6760*/  DFMA R14, R14, 0.5, R4 ;  /* 0x3fe000000e0e782b */ /* 0x000fd00000000004 */
[----:B------:R-:W-:-:S08]  /*6770*/  DADD R4, R2, R14 ;  /* 0x0000000002047229 */ /* 0x000fd0000000000e */
[----:B------:R-:W-:Y:S02]  /*6780*/  DFMA R8, R4, R8, 6.75539944105574400000e+15 ;  /* 0x433800000408742b */ /* 0x000fe40000000008 */
[----:B------:R-:W-:Y:S01]  /*6790*/  FSETP.GEU.AND P0, PT, |R5|, 4.1917929649353027344, PT ;  /* 0x4086232b0500780b */ /* 0x000fe20003f0e200 */
[----:B------:R-:W-:-:S05]  /*67a0*/  DADD R2, R2, -R4 ;  /* 0x0000000002027229 */ /* 0x000fca0000000804 */
[----:B------:R-:W-:-:S03]  /*67b0*/  DADD R16, R8, -6.75539944105574400000e+15 ;  /* 0xc338000008107429 */ /* 0x000fc60000000000 */
[----:B------:R-:W-:-:S05]  /*67c0*/  DADD R14, R14, R2 ;  /* 0x000000000e0e7229 */ /* 0x000fca0000000002 */
        /* <DEDUP_REMOVED lines=42> */
[----:B------:R-:W-:Y:S01]  /*6a70*/  @!P1 LEA.HI R2, R8, R8, RZ, 0x1 ;  /* 0x0000000808029211 */ /* 0x000fe200078f08ff */
[----:B------:R-:W-:-:S03]  /*6a80*/  @!P1 IMAD.MOV.U32 R4, RZ, RZ, R18 ;  /* 0x000000ffff049224 */ /* 0x000fc600078e0012 */
[----:B------:R-:W-:Y:S02]  /*6a90*/  @!P1 SHF.R.S32.HI R5, RZ, 0x1, R2 ;  /* 0x00000001ff059819 */ /* 0x000fe40000011402 */
[----:B------:R-:W-:-:S03]  /*6aa0*/  FSEL R2, R16, RZ, P0 ;  /* 0x000000ff10027208 */ /* 0x000fc60000000000 */
[----:B------:R-:W-:Y:S02]  /*6ab0*/  @!P1 IMAD.IADD R8, R8, 0x1, -R5 ;  /* 0x0000000108089824 */ /* 0x000fe400078e0a05 */
[----:B------:R-:W-:-:S03]  /*6ac0*/  @!P1 IMAD R5, R5, 0x100000, R19 ;  /* 0x0010000005059824 */ /* 0x000fc600078e0213 */
[----:B------:R-:W-:Y:S01]  /*6ad0*/  @!P1 LEA R9, R8, 0x3ff00000, 0x14 ;  /* 0x3ff0000008099811 */ /* 0x000fe200078ea0ff */
[----:B------:R-:W-:-:S06]  /*6ae0*/  @!P1 IMAD.MOV.U32 R8, RZ, RZ, RZ ;  /* 0x000000ffff089224 */ /* 0x000fcc00078e00ff */
[----:B------:R-:W-:-:S11]  /*6af0*/  @!P1 DMUL R2, R4, R8 ;  /* 0x0000000804029228 */ /* 0x000fd60000000000 */
.L_x_115:
[----:B------:R-:W-:Y:S01]  /*6b00*/  DFMA R4, R14, R2, R2 ;  /* 0x000000020e04722b */ /* 0x000fe20000000002 */
[----:B------:R-:W-:Y:S01]  /*6b10*/  IMAD.MOV.U32 R7, RZ, RZ, 0x0 ;  /* 0x00000000ff077424 */ /* 0x000fe200078e00ff */
[----:B------:R-:W-:-:S08]  /*6b20*/  DSETP.NEU.AND P0, PT, |R2|, +INF , PT ;  /* 0x7ff000000200742a */ /* 0x000fd00003f0d200 */
[----:B------:R-:W-:Y:S02]  /*6b30*/  FSEL R22, R2, R4, !P0 ;  /* 0x0000000402167208 */ /* 0x000fe40004000000 */
[----:B------:R-:W-:Y:S01]  /*6b40*/  FSEL R23, R3, R5, !P0 ;  /* 0x0000000503177208 */ /* 0x000fe20004000000 */
[----:B------:R-:W-:Y:S06]  /*6b50*/  RET.REL.NODEC R6 `(_Z8sample_zP17curandStateXORWOWPiPdS2_) ;  /* 0xffffff9406287950 */ /* 0x000fec0003c3ffff */
.L_x_116:
        /* <DEDUP_REMOVED lines=10> */
.L_x_132:


//--------------------- .text._Z4initjP17curandStateXORWOW --------------------------
	.section	.text._Z4initjP17curandStateXORWOW,"ax",@progbits
	.align	128
        .global         _Z4initjP17curandStateXORWOW
        .type           _Z4initjP17curandStateXORWOW,@function
        .size           _Z4initjP17curandStateXORWOW,(.L_x_138 - _Z4initjP17curandStateXORWOW)
        .other          _Z4initjP17curandStateXORWOW,@"STO_CUDA_ENTRY STV_DEFAULT"
_Z4initjP17curandStateXORWOW:
.text._Z4initjP17curandStateXORWOW:
[----:B------:R-:W-:Y:S01]  /*0000*/  LDC R1, c[0x0][0x37c] ;  /* 0x0000df00ff017b82 */ /* 0x000fe20000000800 */
[----:B------:R-:W0:Y:S07]  /*0010*/  S2R R13, SR_TID.X ;  /* 0x00000000000d7919 */ /* 0x000e2e0000002100 */
[----:B------:R-:W1:Y:S01]  /*0020*/  LDC R0, c[0x0][0x380] ;  /* 0x0000e000ff007b82 */ /* 0x000e620000000800 */
[----:B------:R-:W0:Y:S01]  /*0030*/  LDCU UR6, c[0x0][0x360] ;  /* 0x00006c00ff0677ac */ /* 0x000e220008000800 */
[----:B------:R-:W-:Y:S01]  /*0040*/  IMAD.MOV.U32 R5, RZ, RZ, -0x75bd8fc ;  /* 0xf8a42704ff057424 */ /* 0x000fe200078e00ff */
[----:B------:R-:W0:Y:S01]  /*0050*/  S2R R2, SR_CTAID.X ;  /* 0x0000000000027919 */ /* 0x000e220000002500 */
[----:B------:R-:W-:Y:S01]  /*0060*/  IMAD.MOV.U32 R8, RZ, RZ, -0x23270784 ;  /* 0xdcd8f87cff087424 */ /* 0x000fe200078e00ff */
[----:B------:R-:W2:Y:S01]  /*0070*/  LDCU.64 UR4, c[0x0][0x358] ;  /* 0x00006b00ff0477ac */ /* 0x000ea20008000a00 */
[----:B------:R-:W-:Y:S02]  /*0080*/  BSSY.RECONVERGENT B0, `(.L_x_117) ;  /* 0x00000df000007945 */ /* 0x000fe40003800200 */
[----:B------:R-:W3:Y:S01]  /*0090*/  LDC.64 R6, c[0x0][0x388] ;  /* 0x0000e200ff067b82 */ /* 0x000ee20000000a00 */
[----:B-1----:R-:W-:-:S05]  /*00a0*/  LOP3.LUT R0, R0, 0xaad26b49, RZ, 0x3c, !PT ;  /* 0xaad26b4900007812 */ /* 0x002fca00078e3cff */
[----:B------:R-:W-:-:S04]  /*00b0*/  IMAD R0, R0, 0x4182bed5, RZ ;  /* 0x4182bed500007824 */ /* 0x000fc800078e02ff */
[C---:B------:R-:W-:Y:S01]  /*00c0*/  VIADD R3, R0.reuse, 0x75bcd15 ;  /* 0x075bcd1500037836 */ /* 0x040fe20000000000 */
[----:B------:R-:W-:Y:S01]  /*00d0*/  LOP3.LUT R4, R0, 0x159a55e5, RZ, 0x3c, !PT ;  /* 0x159a55e500047812 */ /* 0x000fe200078e3cff */
[----:B0-----:R-:W-:Y:S02]  /*00e0*/  IMAD R13, R2, UR6, R13 ;  /* 0x00000006020d7c24 */ /* 0x001fe4000f8e020d */
[----:B------:R-:W-:Y:S02]  /*00f0*/  VIADD R2, R0, 0xd9f6dc18 ;  /* 0xd9f6dc1800027836 */ /* 0x000fe40000000000 */
[C---:B---3--:R-:W-:Y:S01]  /*0100*/  IMAD.WIDE R6, R13.reuse, 0x30, R6 ;  /* 0x000000300d067825 */ /* 0x048fe200078e0206 */
[----:B------:R-:W-:-:S03]  /*0110*/  ISETP.NE.AND P0, PT, R13, RZ, PT ;  /* 0x000000ff0d00720c */ /* 0x000fc60003f05270 */
[----:B------:R-:W-:Y:S01]  /*0120*/  VIADD R9, R0, 0x583f19 ;  /* 0x00583f1900097836 */ /* 0x000fe20000000000 */
[----:B--2---:R0:W-:Y:S04]  /*0130*/  STG.E.64 desc[UR4][R6.64], R2 ;  /* 0x0000000206007986 */ /* 0x0041e8000c101b04 */
[----:B------:R0:W-:Y:S04]  /*0140*/  STG.E.64 desc[UR4][R6.64+0x8], R4 ;  /* 0x0000080406007986 */ /* 0x0001e8000c101b04 */
[----:B------:R0:W-:Y:S01]  /*0150*/  STG.E.64 desc[UR4][R6.64+0x10], R8 ;  /* 0x0000100806007986 */ /* 0x0001e2000c101b04 */
[----:B------:R-:W-:Y:S05]  /*0160*/  @!P0 BRA `(.L_x_118) ;  /* 0x0000000c00408947 */ /* 0x000fea0003800000 */
[----:B------:R-:W-:Y:S01]  /*0170*/  SHF.R.S32.HI R0, RZ, 0x1f, R13 ;  /* 0x0000001fff007819 */ /* 0x000fe2000001140d */
[----:B------:R-:W-:-:S07]  /*0180*/  IMAD.MOV.U32 R12, RZ, RZ, RZ ;  /* 0x000000ffff0c7224 */ /* 0x000fce00078e00ff */
.L_x_124:
[----:B0-----:R-:W-:Y:S01]  /*0190*/  LOP3.LUT R2, R13, 0x3, RZ, 0xc0, !PT ;  /* 0x000000030d027812 */ /* 0x001fe200078ec0ff */
[----:B------:R-:W-:Y:S03]  /*01a0*/  BSSY.RECONVERGENT B1, `(.L_x_119) ;  /* 0x00000c6000017945 */ /* 0x000fe60003800200 */
[----:B------:R-:W-:-:S04]  /*01b0*/  ISETP.NE.U32.AND P0, PT, R2, RZ, PT ;  /* 0x000000ff0200720c */ /* 0x000fc80003f05070 */
[----:B------:R-:W-:-:S13]  /*01c0*/  ISETP.NE.AND.EX P0, PT, RZ, RZ, PT, P0 ;  /* 0x000000ffff00720c */ /* 0x000fda0003f05300 */
[----:B------:R-:W-:Y:S05]  /*01d0*/  @!P0 BRA `(.L_x_120) ;  /* 0x0000000c00088947 */ /* 0x000fea0003800000 */
[----:B------:R-:W0:Y:S01]  /*01e0*/  LDC.64 R8, c[0x4][RZ] ;  /* 0x01000000ff087b82 */ /* 0x000e220000000a00 */
[----:B------:R-:W-:Y:S02]  /*01f0*/  IMAD.MOV.U32 R14, RZ, RZ, RZ ;  /* 0x000000ffff0e7224 */ /* 0x000fe400078e00ff */
[----:B0-----:R-:W-:-:S07]  /*0200*/  IMAD.WIDE.U32 R8, R12, 0xc80, R8 ;  /* 0x00000c800c087825 */ /* 0x001fce00078e0008 */
.L_x_123:
[----:B0-----:R-:W-:Y:S01]  /*0210*/  IMAD.MOV.U32 R15, RZ, RZ, RZ ;  /* 0x000000ffff0f7224 */ /* 0x001fe200078e00ff */
[----:B------:R-:W-:Y:S01]  /*0220*/  CS2R R2, SRZ ;  /* 0x0000000000027805 */ /* 0x000fe2000001ff00 */
[----:B------:R-:W-:Y:S01]  /*0230*/  IMAD.MOV.U32 R17, RZ, RZ, RZ ;  /* 0x000000ffff117224 */ /* 0x000fe200078e00ff */
[----:B------:R-:W-:-:S07]  /*0240*/  CS2R R4, SRZ ;  /* 0x0000000000047805 */ /* 0x000fce000001ff00 */
.L_x_122:
[----:B------:R-:W-:-:S05]  /*0250*/  IMAD.WIDE.U32 R10, R17, 0x4, R6 ;  /* 0x00000004110a7825 */ /* 0x000fca00078e0006 */
[----:B------:R0:W5:Y:S01]  /*0260*/  LDG.E R16, desc[UR4][R10.64+0x4] ;  /* 0x000004040a107981 */ /* 0x000162000c1e1900 */
[----:B------:R-:W-:-:S07]  /*0270*/  IMAD.MOV.U32 R19, RZ, RZ, RZ ;  /* 0x000000ffff137224 */ /* 0x000fce00078e00ff */
.L_x_121:
[----:B-----5:R-:W-:Y:S01]  /*0280*/  SHF.R.U32.HI R24, RZ, R19, R16 ;  /* 0x00000013ff187219 */ /* 0x020fe20000011610 */
[----:B0-----:R-:W-:-:S03]  /*0290*/  IMAD.SHL.U32 R10, R17, 0x20, RZ ;  /* 0x00000020110a7824 */ /* 0x001fc600078e00ff */
[----:B------:R-:W-:Y:S01]  /*02a0*/  LOP3.LUT R11, R24, 0x1, RZ, 0xc0, !PT ;  /* 0x00000001180b7812 */ /* 0x000fe200078ec0ff */
[----:B------:R-:W-:-:S03]  /*02b0*/  IMAD.IADD R10, R10, 0x1, R19 ;  /* 0x000000010a0a7824 */ /* 0x000fc600078e0213 */
[----:B------:R-:W-:Y:S01]  /*02c0*/  ISETP.NE.U32.AND P0, PT, R11, 0x1, PT ;  /* 0x000000010b00780c */ /* 0x000fe20003f05070 */
[----:B------:R-:W-:-:S03]  /*02d0*/  IMAD R11, R10, 0x5, RZ ;  /* 0x000000050a0b7824 */ /* 0x000fc600078e02ff */
[----:B------:R-:W-:Y:S01]  /*02e0*/  R2P PR, R24, 0x7e ;  /* 0x0000007e18007804 */ /* 0x000fe20000000000 */
[----:B------:R-:W-:-:S08]  /*02f0*/  IMAD.WIDE.U32 R10, R11, 0x4, R8 ;  /* 0x000000040b0a7825 */ /* 0x000fd000078e0008 */
[----:B------:R-:W2:Y:S04]  /*0300*/  @!P0 LDG.E R18, desc[UR4][R10.64] ;  /* 0x000000040a128981 */ /* 0x000ea8000c1e1900 */
[----:B------:R-:W3:Y:S04]  /*0310*/  @!P0 LDG.E R20, desc[UR4][R10.64+0x10] ;  /* 0x000010040a148981 */ /* 0x000ee8000c1e1900 */
[----:B------:R-:W4:Y:S04]  /*0320*/  @P1 LDG.E R22, desc[UR4][R10.64+0x14] ;  /* 0x000014040a161981 */ /* 0x000f28000c1e1900 */
[----:B------:R-:W4:Y:S04]  /*0330*/  @P2 LDG.E R26, desc[UR4][R10.64+0x28] ;  /* 0x000028040a1a2981 */ /* 0x000f28000c1e1900 */
[----:B------:R-:W4:Y:S04]  /*0340*/  @!P0 LDG.E R21, desc[UR4][R10.64+0x4] ;  /* 0x000004040a158981 */ /* 0x000f28000c1e1900 */
[----:B------:R-:W4:Y:S04]  /*0350*/  @!P0 LDG.E R23, desc[UR4][R10.64+0xc] ;  /* 0x00000c040a178981 */ /* 0x000f28000c1e1900 */
[----:B------:R-:W4:Y:S04]  /*0360*/  @P1 LDG.E R25, desc[UR4][R10.64+0x18] ;  /* 0x000018040a191981 */ /* 0x000f28000c1e1900 */
[----:B------:R-:W4:Y:S04]  /*0370*/  @P3 LDG.E R28, desc[UR4][R10.64+0x3c] ;  /* 0x00003c040a1c3981 */ /* 0x000f28000c1e1900 */
[----:B------:R-:W4:Y:S01]  /*0380*/  @P6 LDG.E R27, desc[UR4][R10.64+0x7c] ;  /* 0x00007c040a1b6981 */ /* 0x000f22000c1e1900 */
[----:B--2---:R-:W-:-:S03]  /*0390*/  @!P0 LOP3.LUT R15, R15, R18, RZ, 0x3c, !PT ;  /* 0x000000120f0f8212 */ /* 0x004fc600078e3cff */
[----:B------:R-:W2:Y:S01]  /*03a0*/  @!P0 LDG.E R18, desc[UR4][R10.64+0x8] ;  /* 0x000008040a128981 */ /* 0x000ea2000c1e1900 */
[----:B---3--:R-:W-:-:S03]  /*03b0*/  @!P0 LOP3.LUT R3, R3, R20, RZ, 0x3c, !PT ;  /* 0x0000001403038212 */ /* 0x008fc600078e3cff */
[----:B------:R-:W3:Y:S01]  /*03c0*/  @P1 LDG.E R20, desc[UR4][R10.64+0x24] ;  /* 0x000024040a141981 */ /* 0x000ee2000c1e1900 */
[----:B----4-:R-:W-:-:S03]  /*03d0*/  @P1 LOP3.LUT R15, R15, R22, RZ, 0x3c, !PT ;  /* 0x000000160f0f1212 */ /* 0x010fc600078e3cff */
[----:B------:R-:W4:Y:S01]  /*03e0*/  @P2 LDG.E R22, desc[UR4][R10.64+0x38] ;  /* 0x000038040a162981 */ /* 0x000f22000c1e1900 */
[----:B------:R-:W-:-:S03]  /*03f0*/  @P2 LOP3.LUT R15, R15, R26, RZ, 0x3c, !PT ;  /* 0x0000001a0f0f2212 */ /* 0x000fc600078e3cff */
[----:B------:R-:W4:Y:S01]  /*0400*/  @P4 LDG.E R26, desc[UR4][R10.64+0x50] ;  /* 0x000050040a1a4981 */ /* 0x000f22000c1e1900 */
[----:B------:R-:W-:-:S03]  /*0410*/  @!P0 LOP3.LUT R4, R4, R21, RZ, 0x3c, !PT ;  /* 0x0000001504048212 */ /* 0x000fc600078e3cff */
[----:B------:R-:W4:Y:S01]  /*0420*/  @P1 LDG.E R21, desc[UR4][R10.64+0x20] ;  /* 0x000020040a151981 */ /* 0x000f22000c1e1900 */
[----:B------:R-:W-:-:S03]  /*0430*/  @!P0 LOP3.LUT R2, R2, R23, RZ, 0x3c, !PT ;  /* 0x0000001702028212 */ /* 0x000fc600078e3cff */
[----:B------:R-:W4:Y:S01]  /*0440*/  @P2 LDG.E R23, desc[UR4][R10.64+0x2c] ;  /* 0x00002c040a172981 */ /* 0x000f22000c1e1900 */
[----:B------:R-:W-:-:S03]  /*0450*/  @P1 LOP3.LUT R4, R4, R25, RZ, 0x3c, !PT ;  /* 0x0000001904041212 */ /* 0x000fc600078e3cff */
[----:B------:R-:W4:Y:S01]  /*0460*/  @P2 LDG.E R25, desc[UR4][R10.64+0x34] ;  /* 0x000034040a192981 */ /* 0x000f22000c1e1900 */
[----:B--2---:R-:W-:-:S03]  /*0470*/  @!P0 LOP3.LUT R5, R5, R18, RZ, 0x3c, !PT ;  /* 0x0000001205058212 */ /* 0x004fc600078e3cff */
[----:B------:R-:W2:Y:S01]  /*0480*/  @P1 LDG.E R18, desc[UR4][R10.64+0x1c] ;  /* 0x00001c040a121981 */ /* 0x000ea2000c1e1900 */
[----:B---3--:R-:W-:-:S03]  /*0490*/  @P1 LOP3.LUT R3, R3, R20, RZ, 0x3c, !PT ;  /* 0x0000001403031212 */ /* 0x008fc600078e3cff */
[----:B------:R-:W3:Y:S01]  /*04a0*/  @P2 LDG.E R20, desc[UR4][R10.64+0x30] ;  /* 0x000030040a142981 */ /* 0x000ee2000c1e1900 */
[----:B----4-:R-:W-:-:S03]  /*04b0*/  @P2 LOP3.LUT R3, R3, R22, RZ, 0x3c, !PT ;  /* 0x0000001603032212 */ /* 0x010fc600078e3cff */
[----:B------:R-:W4:Y:S01]  /*04c0*/  @P3 LDG.E R22, desc[UR4][R10.64+0x4c] ;  /* 0x00004c040a163981 */ /* 0x000f22000c1e1900 */
[----:B------:R-:W-:-:S04]  /*04d0*/  @P3 LOP3.LUT R15, R15, R28, RZ, 0x3c, !PT ;  /* 0x0000001c0f0f3212 */ /* 0x000fc800078e3cff */
[----:B------:R-:W-:Y:S02]  /*04e0*/  @P4 LOP3.LUT R15, R15, R26, RZ, 0x3c, !PT ;  /* 0x0000001a0f0f4212 */ /* 0x000fe400078e3cff */
[----:B------:R-:W-:Y:S01]  /*04f0*/  @P1 LOP3.LUT R2, R2, R21, RZ, 0x3c, !PT ;  /* 0x0000001502021212 */ /* 0x000fe200078e3cff */
[----:B------:R-:W4:Y:S04]  /*0500*/  @P5 LDG.E R26, desc[UR4][R10.64+0x64] ;  /* 0x000064040a1a5981 */ /* 0x000f28000c1e1900 */
[----:B------:R-:W4:Y:S01]  /*0510*/  @P3 LDG.E R21, desc[UR4][R10.64+0x40] ;  /* 0x000040040a153981 */ /* 0x000f22000c1e1900 */
[----:B------:R-:W-:Y:S02]  /*0520*/  @P2 LOP3.LUT R4, R4, R23, RZ, 0x3c, !PT ;  /* 0x0000001704042212 */ /* 0x000fe400078e3cff */
[----:B------:R-:W-:Y:S01]  /*0530*/  @P2 LOP3.LUT R2, R2, R25, RZ, 0x3c, !PT ;  /* 0x0000001902022212 */ /* 0x000fe200078e3cff */
[----:B------:R-:W4:Y:S04]  /*0540*/  @P3 LDG.E R23, desc[UR4][R10.64+0x48] ;  /* 0x000048040a173981 */ /* 0x000f28000c1e1900 */
[----:B------:R-:W4:Y:S01]  /*0550*/  @P4 LDG.E R25, desc[UR4][R10.64+0x54] ;  /* 0x000054040a194981 */ /* 0x000f22000c1e1900 */
[----:B--2---:R-:W-:-:S03]  /*0560*/  @P1 LOP3.LUT R5, R5, R18, RZ, 0x3c, !PT ;  /* 0x0000001205051212 */ /* 0x004fc600078e3cff */
[----:B------:R-:W2:Y:S01]  /*0570*/  @P3 LDG.E R18, desc[UR4][R10.64+0x44] ;  /* 0x000044040a123981 */ /* 0x000ea2000c1e1900 */
[----:B---3--:R-:W-:-:S03]  /*0580*/  @P2 LOP3.LUT R5, R5, R20, RZ, 0x3c, !PT ;  /* 0x0000001405052212 */ /* 0x008fc600078e3cff */
[----:B------:R-:W3:Y:S01]  /*0590*/  @P4 LDG.E R20, desc[UR4][R10.64+0x58] ;  /* 0x000058040a144981 */ /* 0x000ee2000c1e1900 */
[----:B----4-:R-:W-:-:S03]  /*05a0*/  @P3 LOP3.LUT R3, R3, R22, RZ, 0x3c, !PT ;  /* 0x0000001603033212 */ /* 0x010fc600078e3cff */
[----:B------:R-:W4:Y:S01]  /*05b0*/  @P4 LDG.E R22, desc[UR4][R10.64+0x60] ;  /* 0x000060040a164981 */ /* 0x000f22000c1e1900 */
[----:B------:R-:W-:Y:S02]  /*05c0*/  LOP3.LUT P0, RZ, R24, 0x80, RZ, 0xc0, !PT ;  /* 0x0000008018ff7812 */ /* 0x000fe4000780c0ff */
[----:B------:R-:W-:Y:S02]  /*05d0*/  @P5 LOP3.LUT R15, R15, R26, RZ, 0x3c, !PT ;  /* 0x0000001a0f0f5212 */ /* 0x000fe400078e3cff */
[----:B------:R-:W4:Y:S01]  /*05e0*/  @P6 LDG.E R26, desc[UR4][R10.64+0x78] ;  /* 0x000078040a1a6981 */ /* 0x000f22000c1e1900 */
[----:B------:R-:W-:-:S03]  /*05f0*/  @P3 LOP3.LUT R4, R4, R21, RZ, 0x3c, !PT ;  /* 0x0000001504043212 */ /* 0x000fc600078e3cff */
[----:B------:R-:W4:Y:S01]  /*0600*/  @P4 LDG.E R21, desc[UR4][R10.64+0x5c] ;  /* 0x00005c040a154981 */ /* 0x000f22000c1e1900 */
[----:B------:R-:W-:-:S03]  /*0610*/  @P3 LOP3.LUT R2, R2, R23, RZ, 0x3c, !PT ;  /* 0x0000001702023212 */ /* 0x000fc600078e3cff */
[----:B------:R-:W4:Y:S01]  /*0620*/  @P5 LDG.E R23, desc[UR4][R10.64+0x68] ;  /* 0x000068040a175981 */ /* 0x000f22000c1e1900 */
[----:B------:R-:W-:-:S03]  /*0630*/  @P4 LOP3.LUT R4, R4, R25, RZ, 0x3c, !PT ;  /* 0x0000001904044212 */ /* 0x000fc600078e3cff */
[----:B------:R-:W4:Y:S01]  /*0640*/  @P5 LDG.E R25, desc[UR4][R10.64+0x70] ;  /* 0x000070040a195981 */ /* 0x000f22000c1e1900 */
[----:B--2---:R-:W-:-:S03]  /*0650*/  @P3 LOP3.LUT R5, R5, R18, RZ, 0x3c, !PT ;  /* 0x0000001205053212 */ /* 0x004fc600078e3cff */
[----:B------:R-:W2:Y:S01]  /*0660*/  @P5 LDG.E R18, desc[UR4][R10.64+0x6c] ;  /* 0x00006c040a125981 */ /* 0x000ea2000c1e1900 */
[----:B---3--:R-:W-:-:S03]  /*0670*/  @P4 LOP3.LUT R5, R5, R20, RZ, 0x3c, !PT ;  /* 0x0000001405054212 */ /* 0x008fc600078e3cff */
[----:B------:R-:W3:Y:S01]  /*0680*/  @P5 LDG.E R20, desc[UR4][R10.64+0x74] ;  /* 0x000074040a145981 */ /* 0x000ee2000c1e1900 */
[----:B----4-:R-:W-:-:S03]  /*0690*/  @P4 LOP3.LUT R3, R3, R22, RZ, 0x3c, !PT ;  /* 0x0000001603034212 */ /* 0x010fc600078e3cff */
[----:B------:R-:W4:Y:S01]  /*06a0*/  @P0 LDG.E R22, desc[UR4][R10.64+0x8c] ;  /* 0x00008c040a160981 */ /* 0x000f22000c1e1900 */
[----:B------:R-:W-:-:S03]  /*06b0*/  @P6 LOP3.LUT R15, R15, R26, RZ, 0x3c, !PT ;  /* 0x0000001a0f0f6212 */ /* 0x000fc600078e3cff */
        /* <DEDUP_REMOVED lines=13> */
[----:B------:R-:W-:Y:S02]  /*0790*/  @P6 LOP3.LUT R4, R4, R27, RZ, 0x3c, !PT ;  /* 0x0000001b04046212 */ /* 0x000fe400078e3cff */
[----:B------:R-:W-:Y:S02]  /*07a0*/  @P6 LOP3.LUT R2, R2, R21, RZ, 0x3c, !PT ;  /* 0x0000001502026212 */ /* 0x000fe400078e3cff */
[----:B------:R-:W-:Y:S02]  /*07b0*/  @P0 LOP3.LUT R4, R4, R23, RZ, 0x3c, !PT ;  /* 0x0000001704040212 */ /* 0x000fe400078e3cff */
[----:B------:R-:W-:Y:S02]  /*07c0*/  @P0 LOP3.LUT R2, R2, R25, RZ, 0x3c, !PT ;  /* 0x0000001902020212 */ /* 0x000fe400078e3cff */
[----:B--2---:R-:W-:Y:S02]  /*07d0*/  @P6 LOP3.LUT R5, R5, R18, RZ, 0x3c, !PT ;  /* 0x0000001205056212 */ /* 0x004fe400078e3cff */
[----:B---3--:R-:W-:-:S02]  /*07e0*/  @P6 LOP3.LUT R3, R3, R20, RZ, 0x3c, !PT ;  /* 0x0000001403036212 */ /* 0x008fc400078e3cff */
[----:B----4-:R-:W-:Y:S02]  /*07f0*/  @P0 LOP3.LUT R5, R5, R22, RZ, 0x3c, !PT ;  /* 0x0000001605050212 */ /* 0x010fe400078e3cff */
[----:B------:R-:W-:Y:S02]  /*0800*/  @P0 LOP3.LUT R3, R3, R26, RZ, 0x3c, !PT ;  /* 0x0000001a03030212 */ /* 0x000fe400078e3cff */
[----:B------:R-:W-:-:S13]  /*0810*/  R2P PR, R24.B1, 0x7f ;  /* 0x0000007f18007804 */ /* 0x000fda0000001000 */
[----:B------:R-:W2:Y:S04]  /*0820*/  @P0 LDG.E R18, desc[UR4][R10.64+0xa0] ;  /* 0x0000a0040a120981 */ /* 0x000ea8000c1e1900 */
[----:B------:R-:W3:Y:S04]  /*0830*/  @P1 LDG.E R22, desc[UR4][R10.64+0xb4] ;  /* 0x0000b4040a161981 */ /* 0x000ee8000c1e1900 */
[----:B------:R-:W4:Y:S04]  /*0840*/  @P2 LDG.E R26, desc[UR4][R10.64+0xc8] ;  /* 0x0000c8040a1a2981 */ /* 0x000f28000c1e1900 */
[----:B------:R-:W4:Y:S04]  /*0850*/  @P3 LDG.E R28, desc[UR4][R10.64+0xdc] ;  /* 0x0000dc040a1c3981 */ /* 0x000f28000c1e1900 */
[----:B------:R-:W4:Y:S04]  /*0860*/  @P0 LDG.E R23, desc[UR4][R10.64+0xa4] ;  /* 0x0000a4040a170981 */ /* 0x000f28000c1e1900 */
[----:B------:R-:W4:Y:S04]  /*0870*/  @P0 LDG.E R20, desc[UR4][R10.64+0xa8] ;  /* 0x0000a8040a140981 */ /* 0x000f28000c1e1900 */
[----:B------:R-:W4:Y:S04]  /*0880*/  @P4 LDG.E R25, desc[UR4][R10.64+0xf0] ;  /* 0x0000f0040a194981 */ /* 0x000f28000c1e1900 */
        /* <DEDUP_REMOVED lines=21> */
[----:B------:R-:W-:Y:S02]  /*09e0*/  LOP3.LUT P0, RZ, R24, 0x8000, RZ, 0xc0, !PT ;  /* 0x0000800018ff7812 */ /* 0x000fe4000780c0ff */
[----:B----4-:R-:W-:Y:S01]  /*09f0*/  @P5 LOP3.LUT R15, R15, R26, RZ, 0x3c, !PT ;  /* 0x0000001a0f0f5212 */ /* 0x010fe200078e3cff */
[----:B------:R-:W4:Y:S04]  /*0a00*/  @P3 LDG.E R24, desc[UR4][R10.64+0xe4] ;  /* 0x0000e4040a183981 */ /* 0x000f28000c1e1900 */
[----:B------:R-:W2:Y:S01]  /*0a10*/  @P6 LDG.E R26, desc[UR4][R10.64+0x118] ;  /* 0x000118040a1a6981 */ /* 0x000ea2000c1e1900 */
        /* <DEDUP_REMOVED lines=8> */
[----:B---3--:R-:W-:-:S03]  /*0aa0*/  @P2 LOP3.LUT R3, R3, R22, RZ, 0x3c, !PT ;  /* 0x0000001603032212 */ /* 0x008fc600078e3cff */
[----:B------:R-:W3:Y:S01]  /*0ab0*/  @P4 LDG.E R22, desc[UR4][R10.64+0x100] ;  /* 0x000100040a164981 */ /* 0x000ee2000c1e1900 */
[----:B--2---:R-:W-:-:S03]  /*0ac0*/  @P6 LOP3.LUT R15, R15, R26, RZ, 0x3c, !PT ;  /* 0x0000001a0f0f6212 */ /* 0x004fc600078e3cff */
[----:B------:R-:W2:Y:S01]  /*0ad0*/  @P0 LDG.E R26, desc[UR4][R10.64+0x12c] ;  /* 0x00012c040a1a0981 */ /* 0x000ea2000c1e1900 */
[----:B----4-:R-:W-:-:S03]  /*0ae0*/  @P2 LOP3.LUT R2, R2, R23, RZ, 0x3c, !PT ;  /* 0x0000001702022212 */ /* 0x010fc600078e3cff */
[----:B------:R-:W4:Y:S01]  /*0af0*/  @P4 LDG.E R23, desc[UR4][R10.64+0xfc] ;  /* 0x0000fc040a174981 */ /* 0x000f22000c1e1900 */
[----:B------:R-:W-:-:S03]  /*0b00*/  @P2 LOP3.LUT R5, R5, R20, RZ, 0x3c, !PT ;  /* 0x0000001405052212 */ /* 0x000fc600078e3cff */
[----:B------:R-:W4:Y:S01]  /*0b10*/  @P4 LDG.E R20, desc[UR4][R10.64+0xf8] ;  /* 0x0000f8040a144981 */ /* 0x000f22000c1e1900 */
[----:B------:R-:W-:Y:S02]  /*0b20*/  @P3 LOP3.LUT R2, R2, R27, RZ, 0x3c, !PT ;  /* 0x0000001b02023212 */ /* 0x000fe400078e3cff */
[----:B------:R-:W-:Y:S01]  /*0b30*/  @P3 LOP3.LUT R4, R4, R25, RZ, 0x3c, !PT ;  /* 0x0000001904043212 */ /* 0x000fe200078e3cff */
[----:B------:R-:W4:Y:S01]  /*0b40*/  @P5 LDG.E R27, desc[UR4][R10.64+0x110] ;  /* 0x000110040a1b5981 */ /* 0x000f22000c1e1900 */
[----:B------:R-:W-:-:S03]  /*0b50*/  @P3 LOP3.LUT R5, R5, R24, RZ, 0x3c, !PT ;  /* 0x0000001805053212 */ /* 0x000fc600078e3cff */
[----:B------:R-:W4:Y:S04]  /*0b60*/  @P5 LDG.E R25, desc[UR4][R10.64+0x108] ;  /* 0x000108040a195981 */ /* 0x000f28000c1e1900 */
        /* <DEDUP_REMOVED lines=19> */
[----:B------:R-:W-:-:S05]  /*0ca0*/  VIADD R19, R19, 0x10 ;  /* 0x0000001013137836 */ /* 0x000fca0000000000 */
[----:B------:R-:W-:Y:S02]  /*0cb0*/  ISETP.NE.AND P1, PT, R19, 0x20, PT ;  /* 0x000000201300780c */ /* 0x000fe40003f25270 */
[----:B------:R-:W-:Y:S02]  /*0cc0*/  @P5 LOP3.LUT R3, R3, R18, RZ, 0x3c, !PT ;  /* 0x0000001203035212 */ /* 0x000fe400078e3cff */
[----:B------:R-:W-:Y:S02]  /*0cd0*/  @P6 LOP3.LUT R4, R4, R21, RZ, 0x3c, !PT ;  /* 0x0000001504046212 */ /* 0x000fe400078e3cff */
[----:B---3--:R-:W-:-:S04]  /*0ce0*/  @P6 LOP3.LUT R3, R3, R22, RZ, 0x3c, !PT ;  /* 0x0000001603036212 */ /* 0x008fc800078e3cff */
[----:B--2---:R-:W-:Y:S02]  /*0cf0*/  @P0 LOP3.LUT R3, R3, R26, RZ, 0x3c, !PT ;  /* 0x0000001a03030212 */ /* 0x004fe400078e3cff */
[----:B----4-:R-:W-:Y:S02]  /*0d00*/  @P6 LOP3.LUT R2, R2, R23, RZ, 0x3c, !PT ;  /* 0x0000001702026212 */ /* 0x010fe400078e3cff */
[----:B------:R-:W-:Y:S02]  /*0d10*/  @P6 LOP3.LUT R5, R5, R20, RZ, 0x3c, !PT ;  /* 0x0000001405056212 */ /* 0x000fe400078e3cff */
[----:B------:R-:W-:Y:S02]  /*0d20*/  @P0 LOP3.LUT R2, R2, R27, RZ, 0x3c, !PT ;  /* 0x0000001b02020212 */ /* 0x000fe400078e3cff */
[----:B------:R-:W-:Y:S02]  /*0d30*/  @P0 LOP3.LUT R4, R4, R25, RZ, 0x3c, !PT ;  /* 0x0000001904040212 */ /* 0x000fe400078e3cff */
[----:B------:R-:W-:Y:S01]  /*0d40*/  @P0 LOP3.LUT R5, R5, R24, RZ, 0x3c, !PT ;  /* 0x0000001805050212 */ /* 0x000fe200078e3cff */
[----:B------:R-:W-:Y:S06]  /*0d50*/  @P1 BRA `(.L_x_121) ;  /* 0xfffffff400481947 */ /* 0x000fec000383ffff */
[----:B------:R-:W-:-:S05]  /*0d60*/  VIADD R17, R17, 0x1 ;  /* 0x0000000111117836 */ /* 0x000fca0000000000 */
[----:B------:R-:W-:-:S13]  /*0d70*/  ISETP.NE.AND P0, PT, R17, 0x5, PT ;  /* 0x000000051100780c */ /* 0x000fda0003f05270 */
[----:B------:R-:W-:Y:S05]  /*0d80*/  @P0 BRA `(.L_x_122) ;  /* 0xfffffff400300947 */ /* 0x000fea000383ffff */
[----:B------:R0:W-:Y:S01]  /*0d90*/  STG.E.64 desc[UR4][R6.64+0x8], R4 ;  /* 0x0000080406007986 */ /* 0x0001e2000c101b04 */
[----:B------:R-:W-:Y:S01]  /*0da0*/  VIADD R14, R14, 0x1 ;  /* 0x000000010e0e7836 */ /* 0x000fe20000000000 */
[----:B------:R-:W-:Y:S02]  /*0db0*/  LOP3.LUT R11, R13, 0x3, RZ, 0xc0, !PT ;  /* 0x000000030d0b7812 */ /* 0x000fe400078ec0ff */
[----:B------:R0:W-:Y:S02]  /*0dc0*/  STG.E.64 desc[UR4][R6.64+0x10], R2 ;  /* 0x0000100206007986 */ /* 0x0001e4000c101b04 */
[----:B------:R-:W-:Y:S02]  /*0dd0*/  ISETP.GE.U32.AND P0, PT, R14, R11, PT ;  /* 0x0000000b0e00720c */ /* 0x000fe40003f06070 */
[----:B------:R0:W-:Y:S11]  /*0de0*/  STG.E desc[UR4][R6.64+0x4], R15 ;  /* 0x0000040f06007986 */ /* 0x0001f6000c101904 */
[----:B------:R-:W-:Y:S05]  /*0df0*/  @!P0 BRA `(.L_x_123) ;  /* 0xfffffff400048947 */ /* 0x000fea000383ffff */
.L_x_120:
[----:B------:R-:W-:Y:S05]  /*0e00*/  BSYNC.RECONVERGENT B1 ;  /* 0x0000000000017941 */ /* 0x000fea0003800200 */
.L_x_119:
[C---:B------:R-:W-:Y:S01]  /*0e10*/  ISETP.GT.U32.AND P0, PT, R13.reuse, 0x3, PT ;  /* 0x000000030d00780c */ /* 0x040fe20003f04070 */
[----:B------:R-:W-:Y:S01]  /*0e20*/  VIADD R12, R12, 0x1 ;  /* 0x000000010c0c7836 */ /* 0x000fe20000000000 */
[--C-:B------:R-:W-:Y:S02]  /*0e30*/  SHF.R.U64 R13, R13, 0x2, R0.reuse ;  /* 0x000000020d0d7819 */ /* 0x100fe40000001200 */
[----:B------:R-:W-:Y:S02]  /*0e40*/  ISETP.GT.U32.AND.EX P0, PT, R0, RZ, PT, P0 ;  /* 0x000000ff0000720c */ /* 0x000fe40003f04100 */
[----:B------:R-:W-:-:S11]  /*0e50*/  SHF.R.U32.HI R0, RZ, 0x2, R0 ;  /* 0x00000002ff007819 */ /* 0x000fd60000011600 */
[----:B------:R-:W-:Y:S05]  /*0e60*/  @P0 BRA `(.L_x_124) ;  /* 0xfffffff000c80947 */ /* 0x000fea000383ffff */
.L_x_118:
[----:B------:R-:W-:Y:S05]  /*0e70*/  BSYNC.RECONVERGENT B0 ;  /* 0x0000000000007941 */ /* 0x000fea0003800200 */
.L_x_117:
[----:B------:R-:W-:Y:S04]  /*0e80*/  STG.E.64 desc[UR4][R6.64+0x18], RZ ;  /* 0x000018ff06007986 */ /* 0x000fe8000c101b04 */
[----:B------:R-:W-:Y:S04]  /*0e90*/  STG.E desc[UR4][R6.64+0x20], RZ ;  /* 0x000020ff06007986 */ /* 0x000fe8000c101904 */
[----:B------:R-:W-:Y:S01]  /*0ea0*/  STG.E.64 desc[UR4][R6.64+0x28], RZ ;  /* 0x000028ff06007986 */ /* 0x000fe2000c101b04 */
[----:B------:R-:W-:Y:S05]  /*0eb0*/  EXIT ;  /* 0x000000000000794d */ /* 0x000fea0003800000 */
.L_x_125:
        /* <DEDUP_REMOVED lines=12> */
.L_x_138:


//--------------------- .nv.global.init           --------------------------
	.section	.nv.global.init,"aw",@progbits
	.align	4
.nv.global.init:
	.type		mrg32k3aM1SubSeq,@object
	.size		mrg32k3aM1SubSeq,(mrg32k3aM2SubSeq - mrg32k3aM1SubSeq)
mrg32k3aM1SubSeq:
        /*0000*/ 	.byte	0x0b, 0xcc, 0xee, 0x04, 0x73, 0x29, 0x8b, 0x6f, 0xf6, 0x53, 0x03, 0xf6, 0x23, 0xf6, 0xea, 0xda
        /* <DEDUP_REMOVED lines=125> */
	.type		mrg32k3aM2SubSeq,@object
	.size		mrg32k3aM2SubSeq,(mrg32k3aM1 - mrg32k3aM2SubSeq)
mrg32k3aM2SubSeq:
        /* <DEDUP_REMOVED lines=126> */
	.type		mrg32k3aM1,@object
	.size		mrg32k3aM1,(mrg32k3aM1Seq - mrg32k3aM1)
mrg32k3aM1:
        /* <DEDUP_REMOVED lines=144> */
	.type		mrg32k3aM1Seq,@object
	.size		mrg32k3aM1Seq,(mrg32k3aM2 - mrg32k3aM1Seq)
mrg32k3aM1Seq:
        /* <DEDUP_REMOVED lines=144> */
	.type		mrg32k3aM2,@object
	.size		mrg32k3aM2,(mrg32k3aM2Seq - mrg32k3aM2)
mrg32k3aM2:
        /* <DEDUP_REMOVED lines=144> */
	.type		mrg32k3aM2Seq,@object
	.size		mrg32k3aM2Seq,(precalc_xorwow_matrix - mrg32k3aM2Seq)
mrg32k3aM2Seq:
        /* <DEDUP_REMOVED lines=144> */
	.type		precalc_xorwow_matrix,@object
	.size		precalc_xorwow_matrix,(precalc_xorwow_offset_matrix - precalc_xorwow_matrix)
precalc_xorwow_matrix:
        /* <DEDUP_REMOVED lines=6400> */
	.type		precalc_xorwow_offset_matrix,@object
	.size		precalc_xorwow_offset_matrix,(.L_1 - precalc_xorwow_offset_matrix)
precalc_xorwow_offset_matrix:
        /* <DEDUP_REMOVED lines=6400> */
.L_1:


//--------------------- .nv.shared.reserved.0     --------------------------
	.section	.nv.shared.reserved.0,"aw",@nobits
	.weak		__nv_reservedSMEM_offset_0_alias
	.size		__nv_reservedSMEM_offset_0_alias, 0, 64
	.other		__nv_reservedSMEM_offset_0_alias,@"STO_CUDA_RESERVED_SHARED STV_DEFAULT"
__nv_reservedSMEM_offset_0_alias:
	.zero		0
	.zero		64


//--------------------- .nv.shared._Z10sample_tauP17curandStateXORWOWPdS1_S1_ --------------------------
	.section	.nv.shared._Z10sample_tauP17curandStateXORWOWPdS1_S1_,"aw",@nobits
	.sectionflags	@""
	.align	8
.nv.shared._Z10sample_tauP17curandStateXORWOWPdS1_S1_:
	.zero		1412


//--------------------- .nv.constant0._Z7prep_abPdS_PiS_ --------------------------
	.section	.nv.constant0._Z7prep_abPdS_PiS_,"a",@progbits
	.sectionflags	@""
	.align	4
.nv.constant0._Z7prep_abPdS_PiS_:
	.zero		928


//--------------------- .nv.constant0._Z11beta_squarePdS_ --------------------------
	.section	.nv.constant0._Z11beta_squarePdS_,"a",@progbits
	.sectionflags	@""
	.align	4
.nv.constant0._Z11beta_squarePdS_:
	.zero		912


//--------------------- .nv.constant0._Z10sample_tauP17curandStateXORWOWPdS1_S1_ --------------------------
	.section	.nv.constant0._Z10sample_tauP17curandStateXORWOWPdS1_S1_,"a",@progbits
	.sectionflags	@""
	.align	4
.nv.constant0._Z10sample_tauP17curandStateXORWOWPdS1_S1_:
	.zero		928


//--------------------- .nv.constant0._Z13sample_othersPdS_S_S_S_S_Pi --------------------------
	.section	.nv.constant0._Z13sample_othersPdS_S_S_S_S_Pi,"a",@progbits
	.sectionflags	@""
	.align	4
.nv.constant0._Z13sample_othersPdS_S_S_S_S_Pi:
	.zero		952


//--------------------- .nv.constant0._Z8sample_zP17curandStateXORWOWPiPdS2_ --------------------------
	.section	.nv.constant0._Z8sample_zP17curandStateXORWOWPiPdS2_,"a",@progbits
	.sectionflags	@""
	.align	4
.nv.constant0._Z8sample_zP17curandStateXORWOWPiPdS2_:
	.zero		928


//--------------------- .nv.constant0._Z4initjP17curandStateXORWOW --------------------------
	.section	.nv.constant0._Z4initjP17curandStateXORWOW,"a",@progbits
	.sectionflags	@""
	.align	4
.nv.constant0._Z4initjP17curandStateXORWOW:
	.zero		912


//--------------------- SYMBOLS --------------------------

	.type		.nv.reservedSmem.offset0,@object
	.size		.nv.reservedSmem.offset0,0x4
	.type		.nv.reservedSmem.cap,@object
	.size		.nv.reservedSmem.cap,0x4
